def gluon_wgmma(
    a_ptr,
    b_ptr,
    c_ptr,
    M,
    N,
    K,
    stride_am,
    stride_bk,
    stride_cm,
    BLOCK_M: gl.constexpr,
    BLOCK_N: gl.constexpr,
    BLOCK_K: gl.constexpr,
    DTYPE: gl.constexpr,
    A_LAYOUT: gl.constexpr,
    B_LAYOUT: gl.constexpr,
    C_LAYOUT: gl.constexpr,
    B_SHAPE: gl.constexpr,
    TRANS_B: gl.constexpr,
    NUM_BUFFERS: gl.constexpr,
    NUM_WARPS: gl.constexpr,
):
    a_desc = tma.make_tensor_descriptor(
        a_ptr, [M, K], [stride_am, 1], [BLOCK_M, BLOCK_K], A_LAYOUT
    )
    b_desc = tma.make_tensor_descriptor(
        b_ptr,
        [N, K] if TRANS_B else [K, N],
        [stride_bk, 1],
        B_SHAPE,
        B_LAYOUT,
    )
    c_desc = tma.make_tensor_descriptor(
        c_ptr, [M, N], [stride_cm, 1], [BLOCK_M, BLOCK_N], C_LAYOUT
    )

    a_bufs = gl.allocate_shared_memory(
        DTYPE, [NUM_BUFFERS, BLOCK_M, BLOCK_K], A_LAYOUT
    )
    b_bufs = gl.allocate_shared_memory(DTYPE, [NUM_BUFFERS] + B_SHAPE, B_LAYOUT)

    pid_m = gl.program_id(0)
    pid_n = gl.program_id(1)
    off_m = pid_m * BLOCK_M
    off_n = pid_n * BLOCK_N

    mma_layout: gl.constexpr = pick_wgmma_layout(DTYPE, BLOCK_M, BLOCK_N, NUM_WARPS)
    acc = warpgroup_mma_init(
        gl.zeros((BLOCK_M, BLOCK_N), dtype=gl.float32, layout=mma_layout)
    )

    bars = gl.allocate_shared_memory(
        gl.int64, [NUM_BUFFERS, 1], mbarrier.MBarrierLayout()
    )
    for i in gl.static_range(NUM_BUFFERS):
        mbarrier.init(bars.index(i), count=1)
    idx = 0
    phase = 0

    for k in range(0, K, BLOCK_K):
        a = a_bufs.index(idx)
        b = b_bufs.index(idx)
        bar = bars.index(idx)
        mbarrier.expect(bar, a_desc.block_type.nbytes + b_desc.block_type.nbytes)
        tma.async_copy_global_to_shared(a_desc, [off_m, k], bar, a)
        tma.async_copy_global_to_shared(
            b_desc, [off_n, k] if TRANS_B else [k, off_n], bar, b
        )
        mbarrier.wait(bar, phase=phase)

        if TRANS_B:
            b = b.permute((1, 0))
        acc = warpgroup_mma_wait(num_outstanding=0, deps=(acc,))
        acc = warpgroup_mma(a, b, acc, is_async=True)

        idx += 1
        if idx == NUM_BUFFERS:
            idx = 0
            phase ^= 1

    acc = warpgroup_mma_wait(num_outstanding=0, deps=(acc,))
    for i in gl.static_range(NUM_BUFFERS):
        mbarrier.invalidate(bars.index(i))

    c_smem = gl.allocate_shared_memory(DTYPE, [BLOCK_M, BLOCK_N], C_LAYOUT)
    c_smem.store(acc.to(DTYPE))
    fence_async_shared()
    tma.async_copy_shared_to_global(c_desc, [off_m, off_n], c_smem)
    tma.store_wait(pendings=0)

# config = {"BLOCK_K": 64, "BLOCK_M": 256, "BLOCK_N": 128, "arch": "sm_90", "dtype": "fp16", "num_buffers": 4, "num_warps": 4, "trans_b": 1}
# arch = sm_90


// ===== COMPILED SASS (sm_90a) =====

	.target	sm_90a

	.elftype	@"ET_EXEC"


//--------------------- .note.nv.tkinfo           --------------------------
	.section	.note.nv.tkinfo,"",@"SHT_NOTE"
	.sectionflags	@"SHF_NOTE_NV_TKINFO"
	.tkinfo
        /*0018*/ 	.word	0x00000002
        /*0030*/ 	.string	""
        /*0030*/ 	.string	"ptxas"
        /*0030*/ 	.string	"Cuda compilation tools, release 13.0, V13.0.88"
        /*0030*/ 	.string	"Build cuda_13.0.r13.0/compiler.36424714_0"
        /*0030*/ 	.string	"-v  -suppress-debug-info  -lineinfo  -arch sm_90a "



//--------------------- .note.nv.cuinfo           --------------------------
	.section	.note.nv.cuinfo,"",@"SHT_NOTE"
	.sectionflags	@"SHF_NOTE_NV_CUINFO"
        /*0018*/ 	.short	0x0002
        /*001a*/ 	.short	0x005a
        /*001c*/ 	.short	0x0082
	.zero		2


//--------------------- .nv.info                  --------------------------
	.section	.nv.info,"",@"SHT_CUDA_INFO"
	.align	4


	//----- nvinfo : EIATTR_REGCOUNT
	.align		4
        /*0000*/ 	.byte	0x04, 0x2f
        /*0002*/ 	.short	(.L_1 - .L_0)
	.align		4
.L_0:
        /*0004*/ 	.word	index@(gluon_wgmma)
        /*0008*/ 	.word	0x000000ff


	//----- nvinfo : EIATTR_FRAME_SIZE
	.align		4
.L_1:
        /*000c*/ 	.byte	0x04, 0x11
        /*000e*/ 	.short	(.L_3 - .L_2)
	.align		4
.L_2:
        /*0010*/ 	.word	index@(gluon_wgmma)
        /*0014*/ 	.word	0x00000200


	//----- nvinfo : EIATTR_MIN_STACK_SIZE
	.align		4
.L_3:
        /*0018*/ 	.byte	0x04, 0x12
        /*001a*/ 	.short	(.L_5 - .L_4)
	.align		4
.L_4:
        /*001c*/ 	.word	index@(gluon_wgmma)
        /*0020*/ 	.word	0x00000200
.L_5:


//--------------------- .nv.compat                --------------------------
	.section	.nv.compat,"",@"SHT_CUDA_COMPAT_INFO"
	.align	4
        /*0000*/ 	.byte	0x02, 0x09, 0x01, 0x00, 0x02, 0x02, 0x04, 0x00, 0x02, 0x05, 0x05, 0x00, 0x03, 0x07, 0x01, 0x01
        /*0010*/ 	.byte	0x02, 0x03, 0x03, 0x00, 0x02, 0x06, 0x01, 0x00, 0x04, 0x0b, 0x08, 0x00, 0x00, 0x00, 0x00, 0x00
        /*0020*/ 	.byte	0x00, 0x00, 0x00, 0x00


//--------------------- .nv.info.gluon_wgmma      --------------------------
	.section	.nv.info.gluon_wgmma,"",@"SHT_CUDA_INFO"
	.sectionflags	@""
	.align	4


	//----- nvinfo : EIATTR_CUDA_API_VERSION
	.align		4
        /*0000*/ 	.byte	0x04, 0x37
        /*0002*/ 	.short	(.L_7 - .L_6)
.L_6:
        /*0004*/ 	.word	0x00000082


	//----- nvinfo : EIATTR_KPARAM_INFO
	.align		4
.L_7:
        /*0008*/ 	.byte	0x04, 0x17
        /*000a*/ 	.short	(.L_9 - .L_8)
.L_8:
        /*000c*/ 	.word	0x00000000
        /*0010*/ 	.short	0x000a
        /*0012*/ 	.short	0x0048
        /*0014*/ 	.byte	0x00, 0xf4, 0x21, 0x00


	//----- nvinfo : EIATTR_KPARAM_INFO
	.align		4
.L_9:
        /*0018*/ 	.byte	0x04, 0x17
        /*001a*/ 	.short	(.L_11 - .L_10)
.L_10:
        /*001c*/ 	.word	0x00000000
        /*0020*/ 	.short	0x0009
        /*0022*/ 	.short	0x0040
        /*0024*/ 	.byte	0x00, 0xf4, 0x21, 0x00


	//----- nvinfo : EIATTR_KPARAM_INFO
	.align		4
.L_11:
        /*0028*/ 	.byte	0x04, 0x17
        /*002a*/ 	.short	(.L_13 - .L_12)
.L_12:
        /*002c*/ 	.word	0x00000000
        /*0030*/ 	.short	0x0008
        /*0032*/ 	.short	0x0038
        /*0034*/ 	.byte	0x00, 0xf0, 0x21, 0x00


	//----- nvinfo : EIATTR_KPARAM_INFO
	.align		4
.L_13:
        /*0038*/ 	.byte	0x04, 0x17
        /*003a*/ 	.short	(.L_15 - .L_14)
.L_14:
        /*003c*/ 	.word	0x00000000
        /*0040*/ 	.short	0x0007
        /*0042*/ 	.short	0x0030
        /*0044*/ 	.byte	0x00, 0xf0, 0x21, 0x00


	//----- nvinfo : EIATTR_KPARAM_INFO
	.align		4
.L_15:
        /*0048*/ 	.byte	0x04, 0x17
        /*004a*/ 	.short	(.L_17 - .L_16)
.L_16:
        /*004c*/ 	.word	0x00000000
        /*0050*/ 	.short	0x0006
        /*0052*/ 	.short	0x0028
        /*0054*/ 	.byte	0x00, 0xf0, 0x21, 0x00


	//----- nvinfo : EIATTR_KPARAM_INFO
	.align		4
.L_17:
        /*0058*/ 	.byte	0x04, 0x17
        /*005a*/ 	.short	(.L_19 - .L_18)
.L_18:
        /*005c*/ 	.word	0x00000000
        /*0060*/ 	.short	0x0005
        /*0062*/ 	.short	0x0020
        /*0064*/ 	.byte	0x00, 0xf0, 0x11, 0x00


	//----- nvinfo : EIATTR_KPARAM_INFO
	.align		4
.L_19:
        /*0068*/ 	.byte	0x04, 0x17
        /*006a*/ 	.short	(.L_21 - .L_20)
.L_20:
        /*006c*/ 	.word	0x00000000
        /*0070*/ 	.short	0x0004
        /*0072*/ 	.short	0x001c
        /*0074*/ 	.byte	0x00, 0xf0, 0x11, 0x00


	//----- nvinfo : EIATTR_KPARAM_INFO
	.align		4
.L_21:
        /*0078*/ 	.byte	0x04, 0x17
        /*007a*/ 	.short	(.L_23 - .L_22)
.L_22:
        /*007c*/ 	.word	0x00000000
        /*0080*/ 	.short	0x0003
        /*0082*/ 	.short	0x0018
        /*0084*/ 	.byte	0x00, 0xf0, 0x11, 0x00


	//----- nvinfo : EIATTR_KPARAM_INFO
	.align		4
.L_23:
        /*0088*/ 	.byte	0x04, 0x17
        /*008a*/ 	.short	(.L_25 - .L_24)
.L_24:
        /*008c*/ 	.word	0x00000000
        /*0090*/ 	.short	0x0002
        /*0092*/ 	.short	0x0010
        /*0094*/ 	.byte	0x00, 0xf4, 0x21, 0x00


	//----- nvinfo : EIATTR_KPARAM_INFO
	.align		4
.L_25:
        /*0098*/ 	.byte	0x04, 0x17
        /*009a*/ 	.short	(.L_27 - .L_26)
.L_26:
        /*009c*/ 	.word	0x00000000
        /*00a0*/ 	.short	0x0001
        /*00a2*/ 	.short	0x0008
        /*00a4*/ 	.byte	0x00, 0xf4, 0x21, 0x00


	//----- nvinfo : EIATTR_KPARAM_INFO
	.align		4
.L_27:
        /*00a8*/ 	.byte	0x04, 0x17
        /*00aa*/ 	.short	(.L_29 - .L_28)
.L_28:
        /*00ac*/ 	.word	0x00000000
        /*00b0*/ 	.short	0x0000
        /*00b2*/ 	.short	0x0000
        /*00b4*/ 	.byte	0x00, 0xf4, 0x21, 0x00


	//----- nvinfo : EIATTR_SPARSE_MMA_MASK
	.align		4
.L_29:
        /*00b8*/ 	.byte	0x03, 0x50
        /*00ba*/ 	.short	0x0000


	//----- nvinfo : EIATTR_MAXREG_COUNT
	.align		4
        /*00bc*/ 	.byte	0x03, 0x1b
        /*00be*/ 	.short	0x00ff


	//----- nvinfo : EIATTR_NUM_BARRIERS
	.align		4
        /*00c0*/ 	.byte	0x02, 0x4c
        /*00c2*/ 	.byte	0x01
	.zero		1


	//----- nvinfo : EIATTR_ANNOTATIONS
	.align		4
        /*00c4*/ 	.byte	0x04, 0x55
        /*00c6*/ 	.short	(.L_31 - .L_30)


	//   ....[0]....
.L_30:
        /*00c8*/ 	.word	0x00000001
        /*00cc*/ 	.byte	0x70, 0x11, 0x00, 0x00, 0x01, 0x00, 0x00, 0x00, 0xb0, 0x11, 0x00, 0x00, 0x01, 0x00, 0x00, 0x00
        /* <DEDUP_REMOVED lines=162> */
        /*0afc*/ 	.byte	0xa0, 0x3d, 0x00, 0x00, 0x01, 0x00, 0x00, 0x00, 0xd0, 0x3d, 0x00, 0x00


	//----- nvinfo : EIATTR_MERCURY_ISA_VERSION
	.align		4
.L_31:
        /*0b08*/ 	.byte	0x03, 0x5f
        /*0b0a*/ 	.short	0x0101


	//----- nvinfo : EIATTR_INT_WARP_WIDE_INSTR_OFFSETS
	.align		4
        /*0b0c*/ 	.byte	0x04, 0x31
        /*0b0e*/ 	.short	(.L_33 - .L_32)


	//   ....[0]....
.L_32:
        /*0b10*/ 	.word	0x00001c50


	//   ....[1]....
        /*0b14*/ 	.word	0x00001c70


	//   ....[2]....
        /*0b18*/ 	.word	0x00001c80


	//   ....[3]....
        /*0b1c*/ 	.word	0x00001c90


	//   ....[4]....
        /*0b20*/ 	.word	0x00001da0


	//   ....[5]....
        /*0b24*/ 	.word	0x00002970


	//   ....[6]....
        /*0b28*/ 	.word	0x00002980


	//   ....[7]....
        /*0b2c*/ 	.word	0x000029f0


	//   ....[8]....
        /*0b30*/ 	.word	0x00002a00


	//   ....[9]....
        /*0b34*/ 	.word	0x00003ff0


	//   ....[10]....
        /*0b38*/ 	.word	0x00004010


	//----- nvinfo : EIATTR_COOP_GROUP_MASK_REGIDS
	.align		4
.L_33:
        /*0b3c*/ 	.byte	0x04, 0x29
        /*0b3e*/ 	.short	(.L_35 - .L_34)


	//   ....[0]....
.L_34:
        /*0b40*/ 	.word	0xffffffff


	//   ....[1]....
        /*0b44*/ 	.word	0xffffffff


	//   ....[2]....
        /*0b48*/ 	.word	0xffffffff


	//----- nvinfo : EIATTR_COOP_GROUP_INSTR_OFFSETS
	.align		4
.L_35:
        /*0b4c*/ 	.byte	0x04, 0x28
        /*0b4e*/ 	.short	(.L_37 - .L_36)


	//   ....[0]....
.L_36:
        /*0b50*/ 	.word	0x00000170


	//   ....[1]....
        /*0b54*/ 	.word	0x00000710


	//   ....[2]....
        /*0b58*/ 	.word	0x00000d00


	//----- nvinfo : EIATTR_MBARRIER_INSTR_OFFSETS
	.align		4
.L_37:
        /*0b5c*/ 	.byte	0x04, 0x39
        /*0b5e*/ 	.short	(.L_39 - .L_38)


	//   ....[0]....
.L_38:
        /*0b60*/ 	.word	0x00001e00
        /*0b64*/ 	.word	0x000000ff
        /*0b68*/ 	.word	0x00030000
        /*0b6c*/ 	.short	0x0100
        /*0b6e*/ 	.byte	0x2a
	.zero		1


	//   ....[1]....
        /*0b70*/ 	.word	0x00001e40
        /*0b74*/ 	.word	0x000000ff
        /*0b78*/ 	.word	0x00030008
        /*0b7c*/ 	.short	0x0100
        /*0b7e*/ 	.byte	0x2a
	.zero		1


	//   ....[2]....
        /*0b80*/ 	.word	0x00001e60
        /*0b84*/ 	.word	0x000000ff
        /*0b88*/ 	.word	0x00030010
        /*0b8c*/ 	.short	0x0100
        /*0b8e*/ 	.byte	0x2a
	.zero		1


	//   ....[3]....
        /*0b90*/ 	.word	0x00001e80
        /*0b94*/ 	.word	0x000000ff
        /*0b98*/ 	.word	0x00030018
        /*0b9c*/ 	.short	0x0100
        /*0b9e*/ 	.byte	0x2a
	.zero		1


	//   ....[4]....
        /*0ba0*/ 	.word	0x00002ab0
        /*0ba4*/ 	.word	0x000000ff
        /*0ba8*/ 	.word	0x00030000
        /*0bac*/ 	.short	0x010a
        /*0bae*/ 	.byte	0x18
	.zero		1


	//   ....[5]....
        /*0bb0*/ 	.word	0x000038e0
        /*0bb4*/ 	.word	0x000000ff
        /*0bb8*/ 	.word	0x00030000
        /*0bbc*/ 	.short	0x0108
        /*0bbe*/ 	.byte	0x2a
	.zero		1


	//   ....[6]....
        /*0bc0*/ 	.word	0x00003950
        /*0bc4*/ 	.word	0x000000ff
        /*0bc8*/ 	.word	0x00030008
        /*0bcc*/ 	.short	0x0108
        /*0bce*/ 	.byte	0x2a
	.zero		1


	//   ....[7]....
        /*0bd0*/ 	.word	0x000039d0
        /*0bd4*/ 	.word	0x000000ff
        /*0bd8*/ 	.word	0x00030010
        /*0bdc*/ 	.short	0x0108
        /*0bde*/ 	.byte	0x2a
	.zero		1


	//   ....[8]....
        /*0be0*/ 	.word	0x00003df0
        /*0be4*/ 	.word	0x000000ff
        /*0be8*/ 	.word	0x00030018
        /*0bec*/ 	.short	0x0108
        /*0bee*/ 	.byte	0x2a
	.zero		1


	//   ....[9]....
        /*0bf0*/ 	.word	0x000049c0
        /*0bf4*/ 	.word	0x000000ff
        /*0bf8*/ 	.word	0x00030000
        /*0bfc*/ 	.short	0x010a
        /*0bfe*/ 	.byte	0x18
	.zero		1


	//----- nvinfo : EIATTR_NUM_MBARRIERS
	.align		4
.L_39:
        /*0c00*/ 	.byte	0x03, 0x38
        /*0c02*/ 	.short	0x0004


	//----- nvinfo : EIATTR_EXIT_INSTR_OFFSETS
	.align		4
        /*0c04*/ 	.byte	0x04, 0x1c
        /*0c06*/ 	.short	(.L_41 - .L_40)


	//   ....[0]....
.L_40:
        /*0c08*/ 	.word	0x000049b0


	//----- nvinfo : EIATTR_REQNTID
	.align		4
.L_41:
        /*0c0c*/ 	.byte	0x04, 0x10
        /*0c0e*/ 	.short	(.L_43 - .L_42)
.L_42:
        /*0c10*/ 	.word	0x00000080
        /*0c14*/ 	.word	0x00000001
        /*0c18*/ 	.word	0x00000001


	//----- nvinfo : EIATTR_CRS_STACK_SIZE
	.align		4
.L_43:
        /*0c1c*/ 	.byte	0x04, 0x1e
        /*0c1e*/ 	.short	(.L_45 - .L_44)
.L_44:
        /*0c20*/ 	.word	0x00000000


	//----- nvinfo : EIATTR_CBANK_PARAM_SIZE
	.align		4
.L_45:
        /*0c24*/ 	.byte	0x03, 0x19
        /*0c26*/ 	.short	0x0050


	//----- nvinfo : EIATTR_PARAM_CBANK
	.align		4
        /*0c28*/ 	.byte	0x04, 0x0a
        /*0c2a*/ 	.short	(.L_47 - .L_46)
	.align		4
.L_46:
        /*0c2c*/ 	.word	index@(.nv.constant0.gluon_wgmma)
        /*0c30*/ 	.short	0x0210
        /*0c32*/ 	.short	0x0050


	//----- nvinfo : EIATTR_SW_WAR
	.align		4
.L_47:
        /*0c34*/ 	.byte	0x04, 0x36
        /*0c36*/ 	.short	(.L_49 - .L_48)
.L_48:
        /*0c38*/ 	.word	0x00000008
.L_49:


//--------------------- .nv.callgraph             --------------------------
	.section	.nv.callgraph,"",@"SHT_CUDA_CALLGRAPH"
	.align	4
	.sectionentsize	8
	.align		4
        /*0000*/ 	.word	0x00000000
	.align		4
        /*0004*/ 	.word	0xffffffff
	.align		4
        /*0008*/ 	.word	0x00000000
	.align		4
        /*000c*/ 	.word	0xfffffffe
	.align		4
        /*0010*/ 	.word	0x00000000
	.align		4
        /*0014*/ 	.word	0xfffffffd
	.align		4
        /*0018*/ 	.word	0x00000000
	.align		4
        /*001c*/ 	.word	0xfffffffc


//--------------------- .text.gluon_wgmma         --------------------------
	.section	.text.gluon_wgmma,"ax",@progbits
	.align	128
        .global         gluon_wgmma
        .type           gluon_wgmma,@function
        .size           gluon_wgmma,(.L_x_52 - gluon_wgmma)
        .other          gluon_wgmma,@"STO_CUDA_ENTRY STV_DEFAULT"
gluon_wgmma:
.text.gluon_wgmma:
[----:B------:R-:W1:Y:S01]  /*0000*/  LDC R1, c[0x0][0x28] ;  /* 0x00000a00ff017b82 */ /* 0x000e620000000800 */
[----:B------:R-:W2:Y:S07]  /*0010*/  S2R R3, SR_TID.X ;  /* 0x0000000000037919 */ /* 0x000eae0000002100 */
[----:B------:R-:W3:Y:S01]  /*0020*/  S2UR UR5, SR_CgaCtaId ;  /* 0x00000000000579c3 */ /* 0x000ee20000008800 */
[----:B------:R-:W-:Y:S01]  /*0030*/  UMOV UR42, 0x400 ;  /* 0x00000400002a7882 */ /* 0x000fe20000000000 */
[----:B------:R-:W-:Y:S01]  /*0040*/  ULDC UR7, c[0x0][0xc] ;  /* 0x0000030000077ab9 */ /* 0x000fe20000000800 */
[----:B------:R-:W-:Y:S01]  /*0050*/  ULDC UR8, c[0x0][0x10] ;  /* 0x0000040000087ab9 */ /* 0x000fe20000000800 */
[----:B------:R-:W-:Y:S01]  /*0060*/  ULDC.64 UR12, c[0x0][0x250] ;  /* 0x00009400000c7ab9 */ /* 0x000fe20000000a00 */
[----:B------:R-:W-:Y:S01]  /*0070*/  UMOV UR41, URZ ;  /* 0x0000003f00297c82 */ /* 0x000fe20008000000 */
[----:B------:R-:W-:Y:S01]  /*0080*/  BSSY B0, `(.L_x_0) ;  /* 0x000001e000007945 */ /* 0x000fe20003800000 */
[----:B-1----:R-:W-:Y:S01]  /*0090*/  VIADD R1, R1, 0xfffffe00 ;  /* 0xfffffe0001017836 */ /* 0x002fe20000000000 */
[----:B------:R-:W1:Y:S08]  /*00a0*/  LDC R6, c[0x0][0x228] ;  /* 0x00008a00ff067b82 */ /* 0x000e700000000800 */
[----:B------:R-:W4:Y:S08]  /*00b0*/  LDC R13, c[0x0][0x230] ;  /* 0x00008c00ff0d7b82 */ /* 0x000f300000000800 */
[----:B------:R-:W-:Y:S01]  /*00c0*/  S2UR UR4, SR_CTAID.Y ;  /* 0x00000000000479c3 */ /* 0x000fe20000002600 */
[----:B---3--:R-:W-:Y:S01]  /*00d0*/  ULEA UR42, UR5, UR42, 0x18 ;  /* 0x0000002a052a7291 */ /* 0x008fe2000f8ec03f */
[----:B--2---:R-:W-:-:S06]  /*00e0*/  LOP3.LUT R2, R3, 0x7f, RZ, 0xc0, !PT ;  /* 0x0000007f03027812 */ /* 0x004fcc00078ec0ff */
[----:B------:R-:W2:Y:S01]  /*00f0*/  S2UR UR6, SR_CTAID.Z ;  /* 0x00000000000679c3 */ /* 0x000ea20000002700 */
[----:B-1----:R-:W-:Y:S01]  /*0100*/  VIADD R6, R6, 0xffffffff ;  /* 0xffffffff06067836 */ /* 0x002fe20000000000 */
[C---:B------:R-:W-:Y:S02]  /*0110*/  ISETP.GE.U32.AND P0, PT, R2.reuse, 0x20, PT ;  /* 0x000000200200780c */ /* 0x040fe40003f06070 */
[C---:B------:R-:W-:Y:S02]  /*0120*/  ISETP.NE.U32.AND P2, PT, R2.reuse, RZ, PT ;  /* 0x000000ff0200720c */ /* 0x040fe40003f45070 */
[----:B------:R-:W-:Y:S02]  /*0130*/  LEA R12, R2, UR42, 0x2 ;  /* 0x0000002a020c7c11 */ /* 0x000fe4000f8e10ff */
[----:B------:R-:W1:Y:S01]  /*0140*/  S2UR UR5, SR_CTAID.X ;  /* 0x00000000000579c3 */ /* 0x000e620000002500 */
[----:B----4-:R-:W-:-:S06]  /*0150*/  VIADD R9, R13, 0xffffffff ;  /* 0xffffffff0d097836 */ /* 0x010fcc0000000000 */
[----:B------:R3:W-:Y:S01]  /*0160*/  @!P0 STS [R12], RZ ;  /* 0x000000ff0c008388 */ /* 0x0007e20000000800 */
[----:B------:R-:W-:-:S03]  /*0170*/  NOP ;  /* 0x0000000000007918 */ /* 0x000fc60000000000 */
[----:B------:R3:W-:Y:S01]  /*0180*/  @!P2 STS [UR42+0x24], R6 ;  /* 0x00002406ff00a988 */ /* 0x0007e2000800082a */
[----:B--2---:R-:W-:-:S03]  /*0190*/  UIMAD UR6, UR6, UR8, UR4 ;  /* 0x00000008060672a4 */ /* 0x004fc6000f8e0204 */
[----:B------:R3:W-:Y:S01]  /*01a0*/  @!P2 STS [UR42+0x20], R9 ;  /* 0x00002009ff00a988 */ /* 0x0007e2000800082a */
[----:B-1----:R-:W-:-:S04]  /*01b0*/  UIMAD UR6, UR6, UR7, UR5 ;  /* 0x00000007060672a4 */ /* 0x002fc8000f8e0205 */
[----:B------:R-:W-:-:S04]  /*01c0*/  UIMAD UR10, UR6, 0x180, URZ ;  /* 0x00000180060a78a4 */ /* 0x000fc8000f8e023f */
[----:B------:R-:W-:-:S04]  /*01d0*/  UIADD3 UR6, UP0, UR10, UR12, URZ ;  /* 0x0000000c0a067290 */ /* 0x000fc8000ff1e03f */
[----:B------:R-:W-:Y:S01]  /*01e0*/  ULEA.HI.X.SX32 UR7, UR10, UR13, 0x1, UP0 ;  /* 0x0000000d0a077291 */ /* 0x000fe200080f0e3f */
[----:B---3--:R-:W-:Y:S11]  /*01f0*/  @P2 BRA `(.L_x_1) ;  /* 0x0000000000182947 */ /* 0x008ff60003800000 */
[----:B------:R-:W1:Y:S01]  /*0200*/  LDS R0, [UR42+0x8] ;  /* 0x0000082aff007984 */ /* 0x000e620008000800 */
[----:B------:R-:W2:Y:S01]  /*0210*/  LDC.64 R10, c[0x0][0x210] ;  /* 0x00008400ff0a7b82 */ /* 0x000ea20000000a00 */
[----:B------:R-:W-:Y:S02]  /*0220*/  IMAD.MOV.U32 R5, RZ, RZ, 0x70 ;  /* 0x00000070ff057424 */ /* 0x000fe400078e00ff */
[----:B--2---:R2:W-:Y:S03]  /*0230*/  STS.64 [UR42], R10 ;  /* 0x0000000aff007988 */ /* 0x0045e60008000a2a */
[----:B-1----:R-:W-:-:S05]  /*0240*/  LOP3.LUT R0, R0, 0x10, R5, 0xd8, !PT ;  /* 0x0000001000007812 */ /* 0x002fca00078ed805 */
[----:B------:R2:W-:Y:S02]  /*0250*/  STS [UR42+0x8], R0 ;  /* 0x00000800ff007988 */ /* 0x0005e4000800082a */
.L_x_1:
[----:B------:R-:W-:Y:S05]  /*0260*/  BSYNC B0 ;  /* 0x0000000000007941 */ /* 0x000fea0003800000 */
.L_x_0:
[----:B------:R-:W-:Y:S04]  /*0270*/  BSSY B0, `(.L_x_2) ;  /* 0x000000a000007945 */ /* 0x000fe80003800000 */
[----:B------:R-:W-:Y:S05]  /*0280*/  @P2 BRA `(.L_x_3) ;  /* 0x0000000000202947 */ /* 0x000fea0003800000 */
[----:B--2---:R-:W1:Y:S01]  /*0290*/  LDS R0, [UR42+0x34] ;  /* 0x0000342aff007984 */ /* 0x004e620008000800 */
[----:B------:R-:W-:Y:S02]  /*02a0*/  IMAD.MOV.U32 R5, RZ, RZ, 0x3f000000 ;  /* 0x3f000000ff057424 */ /* 0x000fe400078e00ff */
[----:B------:R-:W-:Y:S01]  /*02b0*/  @!P2 IMAD.MOV.U32 R4, RZ, RZ, 0xff ;  /* 0x000000ffff04a424 */ /* 0x000fe200078e00ff */
[----:B------:R-:W2:Y:S02]  /*02c0*/  @!P2 LDS R7, [UR42+0x38] ;  /* 0x0000382aff07a984 */ /* 0x000ea40008000800 */
[----:B-1----:R-:W-:Y:S02]  /*02d0*/  LOP3.LUT R0, R0, 0xff000000, R5, 0xb8, !PT ;  /* 0xff00000000007812 */ /* 0x002fe400078eb805 */
[----:B--2---:R-:W-:-:S03]  /*02e0*/  @!P2 LOP3.LUT R4, R7, 0xff, R4, 0xb8, !PT ;  /* 0x000000ff0704a812 */ /* 0x004fc600078eb804 */
[----:B------:R1:W-:Y:S04]  /*02f0*/  STS [UR42+0x34], R0 ;  /* 0x00003400ff007988 */ /* 0x0003e8000800082a */
[----:B------:R1:W-:Y:S02]  /*0300*/  @!P2 STS [UR42+0x38], R4 ;  /* 0x00003804ff00a988 */ /* 0x0003e4000800082a */
.L_x_3:
[----:B------:R-:W-:Y:S05]  /*0310*/  BSYNC B0 ;  /* 0x0000000000007941 */ /* 0x000fea0003800000 */
.L_x_2:
[----:B------:R-:W-:Y:S04]  /*0320*/  BSSY B0, `(.L_x_4) ;  /* 0x000000e000007945 */ /* 0x000fe80003800000 */
[----:B------:R-:W-:Y:S05]  /*0330*/  @P2 BRA `(.L_x_5) ;  /* 0x0000000000302947 */ /* 0x000fea0003800000 */
[----:B-1----:R-:W1:Y:S01]  /*0340*/  LDS R4, [UR42+0x34] ;  /* 0x0000342aff047984 */ /* 0x002e620008000800 */
[----:B--2---:R-:W2:Y:S03]  /*0350*/  LDC.64 R10, c[0x0][0x238] ;  /* 0x00008e00ff0a7b82 */ /* 0x004ea60000000a00 */
[----:B------:R-:W3:Y:S01]  /*0360*/  LDS R0, [UR42+0x1c] ;  /* 0x00001c2aff007984 */ /* 0x000ee20008000800 */
[C---:B--2---:R-:W-:Y:S01]  /*0370*/  SHF.L.U64.HI R8, R10.reuse, 0x1, R11 ;  /* 0x000000010a087819 */ /* 0x044fe2000001020b */
[----:B------:R-:W-:-:S03]  /*0380*/  IMAD.SHL.U32 R5, R10, 0x2, RZ ;  /* 0x000000020a057824 */ /* 0x000fc600078e00ff */
[--C-:B------:R-:W-:Y:S02]  /*0390*/  SHF.R.U32.HI R7, RZ, 0x4, R8.reuse ;  /* 0x00000004ff077819 */ /* 0x100fe40000011608 */
[----:B------:R-:W-:-:S05]  /*03a0*/  SHF.R.U64 R5, R5, 0x4, R8 ;  /* 0x0000000405057819 */ /* 0x000fca0000001208 */
[----:B------:R4:W-:Y:S01]  /*03b0*/  STS [UR42+0xc], R5 ;  /* 0x00000c05ff007988 */ /* 0x0009e2000800082a */
[----:B-1----:R-:W-:Y:S02]  /*03c0*/  LOP3.LUT R4, R4, 0x7, RZ, 0xb8, !PT ;  /* 0x0000000704047812 */ /* 0x002fe400078eb8ff */
[----:B---3--:R-:W-:-:S03]  /*03d0*/  LOP3.LUT R0, R0, 0xf, R7, 0xb8, !PT ;  /* 0x0000000f00007812 */ /* 0x008fc600078eb807 */
[----:B------:R4:W-:Y:S04]  /*03e0*/  STS [UR42+0x34], R4 ;  /* 0x00003404ff007988 */ /* 0x0009e8000800082a */
[----:B------:R4:W-:Y:S02]  /*03f0*/  STS [UR42+0x1c], R0 ;  /* 0x00001c00ff007988 */ /* 0x0009e4000800082a */
.L_x_5:
[----:B------:R-:W-:Y:S05]  /*0400*/  BSYNC B0 ;  /* 0x0000000000007941 */ /* 0x000fea0003800000 */
.L_x_4:
[----:B------:R-:W-:Y:S04]  /*0410*/  BSSY B1, `(.L_x_6) ;  /* 0x000001a000017945 */ /* 0x000fe80003800000 */
[----:B------:R-:W-:Y:S04]  /*0420*/  BSSY B0, `(.L_x_7) ;  /* 0x0000015000007945 */ /* 0x000fe80003800000 */
[----:B------:R-:W-:Y:S05]  /*0430*/  @P2 BRA `(.L_x_8) ;  /* 0x0000000000202947 */ /* 0x000fea0003800000 */
[----:B-12-4-:R-:W1:Y:S02]  /*0440*/  LDS R0, [UR42+0x34] ;  /* 0x0000342aff007984 */ /* 0x016e640008000800 */
[----:B-1----:R-:W-:-:S05]  /*0450*/  LOP3.LUT R0, R0, 0x38, RZ, 0xb8, !PT ;  /* 0x0000003800007812 */ /* 0x002fca00078eb8ff */
[----:B------:R1:W-:Y:S01]  /*0460*/  STS [UR42+0x34], R0 ;  /* 0x00003400ff007988 */ /* 0x0003e2000800082a */
[----:B------:R-:W-:Y:S05]  /*0470*/  @P2 BRA `(.L_x_9) ;  /* 0x0000000000202947 */ /* 0x000fea0003800000 */
[----:B-1----:R-:W1:Y:S01]  /*0480*/  LDS R0, [UR42+0x8] ;  /* 0x0000082aff007984 */ /* 0x002e620008000800 */
[----:B------:R-:W-:-:S05]  /*0490*/  IMAD.MOV.U32 R5, RZ, RZ, 0x780 ;  /* 0x00000780ff057424 */ /* 0x000fca00078e00ff */
[----:B-1----:R-:W-:-:S05]  /*04a0*/  LOP3.LUT R0, R0, 0x300, R5, 0xd8, !PT ;  /* 0x0000030000007812 */ /* 0x002fca00078ed805 */
[----:B------:R3:W-:Y:S02]  /*04b0*/  STS [UR42+0x8], R0 ;  /* 0x00000800ff007988 */ /* 0x0007e4000800082a */
.L_x_8:
[----:B------:R-:W-:Y:S05]  /*04c0*/  @P2 BRA `(.L_x_10) ;  /* 0x0000000000282947 */ /* 0x000fea0003800000 */
[----:B-1234-:R-:W1:Y:S02]  /*04d0*/  LDS R0, [UR42+0x8] ;  /* 0x0000082aff007984 */ /* 0x01ee640008000800 */
[----:B-1----:R-:W-:-:S05]  /*04e0*/  LOP3.LUT R0, R0, 0x1800, RZ, 0xb8, !PT ;  /* 0x0000180000007812 */ /* 0x002fca00078eb8ff */
[----:B------:R2:W-:Y:S02]  /*04f0*/  STS [UR42+0x8], R0 ;  /* 0x00000800ff007988 */ /* 0x0005e4000800082a */
.L_x_9:
[----:B------:R-:W-:Y:S05]  /*0500*/  @P2 BREAK B0 ;  /* 0x0000000000002942 */ /* 0x000fea0003800000 */
[----:B------:R-:W-:Y:S05]  /*0510*/  @P2 BRA `(.L_x_11) ;  /* 0x0000000000242947 */ /* 0x000fea0003800000 */
[----:B------:R-:W3:Y:S01]  /*0520*/  LDS R5, [UR42+0x8] ;  /* 0x0000082aff057984 */ /* 0x000ee20008000800 */
[----:B-12---:R-:W-:-:S05]  /*0530*/  IMAD.MOV.U32 R0, RZ, RZ, 0x6000 ;  /* 0x00006000ff007424 */ /* 0x006fca00078e00ff */
[----:B---3--:R-:W-:-:S04]  /*0540*/  LOP3.LUT R0, R5, 0x6000, R0, 0xd8, !PT ;  /* 0x0000600005007812 */ /* 0x008fc800078ed800 */
[----:B------:R-:W-:-:S05]  /*0550*/  LOP3.LUT R0, R0, 0x400000, RZ, 0xb8, !PT ;  /* 0x0040000000007812 */ /* 0x000fca00078eb8ff */
[----:B------:R1:W-:Y:S02]  /*0560*/  STS [UR42+0x8], R0 ;  /* 0x00000800ff007988 */ /* 0x0003e4000800082a */
.L_x_10:
[----:B------:R-:W-:Y:S05]  /*0570*/  BSYNC B0 ;  /* 0x0000000000007941 */ /* 0x000fea0003800000 */
.L_x_7:
[----:B-1234-:R-:W1:Y:S02]  /*0580*/  @!P2 LDS R0, [UR42+0x8] ;  /* 0x0000082aff00a984 */ /* 0x01ee640008000800 */
[----:B-1----:R-:W-:-:S05]  /*0590*/  @!P2 LOP3.LUT R0, R0, 0x8000, RZ, 0xb8, !PT ;  /* 0x000080000000a812 */ /* 0x002fca00078eb8ff */
[----:B------:R3:W-:Y:S02]  /*05a0*/  @!P2 STS [UR42+0x8], R0 ;  /* 0x00000800ff00a988 */ /* 0x0007e4000800082a */
.L_x_11:
[----:B------:R-:W-:Y:S05]  /*05b0*/  BSYNC B1 ;  /* 0x0000000000017941 */ /* 0x000fea0003800000 */
.L_x_6:
[----:B------:R-:W-:Y:S05]  /*05c0*/  WARPSYNC.ALL ;  /* 0x0000000000007948 */ /* 0x000fea0003800000 */
[----:B------:R-:W-:Y:S05]  /*05d0*/  @P0 BRA `(.L_x_12) ;  /* 0x0000000000280947 */ /* 0x000fea0003800000 */
[----:B-123--:R-:W1:Y:S01]  /*05e0*/  S2R R0, SR_LANEID ;  /* 0x0000000000007919 */ /* 0x00ee620000000000 */
[----:B------:R-:W-:Y:S05]  /*05f0*/  WARPSYNC.ALL ;  /* 0x0000000000007948 */ /* 0x000fea0003800000 */
[----:B-1----:R-:W-:-:S05]  /*0600*/  IMAD.SHL.U32 R0, R0, 0x4, RZ ;  /* 0x0000000400007824 */ /* 0x002fca00078e00ff */
[----:B------:R-:W1:Y:S01]  /*0610*/  LDS R7, [R0+UR42] ;  /* 0x0000002a00077984 */ /* 0x000e620008000800 */
[----:B------:R-:W-:-:S05]  /*0620*/  IADD3 R4, P1, R0, UR6, RZ ;  /* 0x0000000600047c10 */ /* 0x000fca000ff3e0ff */
[----:B------:R-:W-:-:S05]  /*0630*/  IMAD.X R5, RZ, RZ, UR7, P1 ;  /* 0x00000007ff057e24 */ /* 0x000fca00088e06ff */
[----:B-1----:R4:W5:Y:S01]  /*0640*/  ATOMG.E.EXCH.STRONG.GPU PT, RZ, [R4], R7 ;  /* 0x0000000704ff73a8 */ /* 0x00296200041ee100 */
[----:B------:R-:W-:-:S04]  /*0650*/  DEPBAR {5,4,3,2,1,0} ;  /* 0x0000003f0000791a */ /* 0x000fc80000000000 */
[----:B------:R4:W-:Y:S01]  /*0660*/  UTMACCTL.IV [UR6] ;  /* 0x00000000060079b9 */ /* 0x0009e20008000000 */
[----:B------:R-:W-:Y:S01]  /*0670*/  NOP ;  /* 0x0000000000007918 */ /* 0x000fe20000000000 */
.L_x_12:
[----:B------:R-:W-:Y:S05]  /*0680*/  @P0 BRA `(.L_x_13) ;  /* 0x00000000000c0947 */ /* 0x000fea0003800000 */
[----:B------:R0:W-:Y:S01]  /*0690*/  UTMACMDFLUSH ;  /* 0x00000000000079b7 */ /* 0x0001e20000000000 */
[----:B------:R-:W-:Y:S05]  /*06a0*/  @P0 BRA `(.L_x_13) ;  /* 0x0000000000040947 */ /* 0x000fea0003800000 */
[----:B------:R-:W-:-:S04]  /*06b0*/  DEPBAR.LE SB0, 0x0 ;  /* 0x000080000000791a */ /* 0x000fc80000000000 */
.L_x_13:
[----:B------:R-:W-:Y:S05]  /*06c0*/  WARPSYNC.ALL ;  /* 0x0000000000007948 */ /* 0x000fea0003800000 */
[----:B-----5:R-:W-:Y:S06]  /*06d0*/  BAR.SYNC.DEFER_BLOCKING 0x0 ;  /* 0x0000000000007b1d */ /* 0x020fec0000010000 */
[----:B------:R-:W-:Y:S02]  /*06e0*/  BSSY B1, `(.L_x_14) ;  /* 0x000000b000017945 */ /* 0x000fe40003800000 */
[----:B------:R-:W-:Y:S06]  /*06f0*/  BAR.SYNC.DEFER_BLOCKING 0x0 ;  /* 0x0000000000007b1d */ /* 0x000fec0000010000 */
[----:B------:R1:W-:Y:S01]  /*0700*/  @!P0 STS [R12], RZ ;  /* 0x000000ff0c008388 */ /* 0x0003e20000000800 */
[----:B------:R-:W-:Y:S01]  /*0710*/  NOP ;  /* 0x0000000000007918 */ /* 0x000fe20000000000 */
[----:B------:R-:W-:Y:S05]  /*0720*/  @P2 BRA `(.L_x_15) ;  /* 0x0000000000182947 */ /* 0x000fea0003800000 */
[----:B-123--:R-:W1:Y:S01]  /*0730*/  LDS R0, [UR42+0x8] ;  /* 0x0000082aff007984 */ /* 0x00ee620008000800 */
[----:B------:R-:W2:Y:S01]  /*0740*/  LDC.64 R10, c[0x0][0x218] ;  /* 0x00008600ff0a7b82 */ /* 0x000ea20000000a00 */
[----:B----4-:R-:W-:Y:S02]  /*0750*/  IMAD.MOV.U32 R5, RZ, RZ, 0x70 ;  /* 0x00000070ff057424 */ /* 0x010fe400078e00ff */
[----:B--2---:R2:W-:Y:S03]  /*0760*/  STS.64 [UR42], R10 ;  /* 0x0000000aff007988 */ /* 0x0045e60008000a2a */
[----:B-1----:R-:W-:-:S05]  /*0770*/  LOP3.LUT R0, R0, 0x10, R5, 0xd8, !PT ;  /* 0x0000001000007812 */ /* 0x002fca00078ed805 */
[----:B------:R2:W-:Y:S02]  /*0780*/  STS [UR42+0x8], R0 ;  /* 0x00000800ff007988 */ /* 0x0005e4000800082a */
.L_x_15:
[----:B----4-:R-:W-:Y:S05]  /*0790*/  BSYNC B1 ;  /* 0x0000000000017941 */ /* 0x010fea0003800000 */
.L_x_14:
[----:B------:R-:W-:Y:S04]  /*07a0*/  BSSY B2, `(.L_x_16) ;  /* 0x000000f000027945 */ /* 0x000fe80003800000 */
[----:B------:R-:W-:Y:S04]  /*07b0*/  BSSY B1, `(.L_x_17) ;  /* 0x000000c000017945 */ /* 0x000fe80003800000 */
[----:B------:R-:W-:Y:S05]  /*07c0*/  @P2 BRA `(.L_x_18) ;  /* 0x0000000000282947 */ /* 0x000fea0003800000 */
[----:B-123--:R-:W1:Y:S01]  /*07d0*/  LDS R0, [UR42+0x34] ;  /* 0x0000342aff007984 */ /* 0x00ee620008000800 */
[----:B------:R-:W-:Y:S01]  /*07e0*/  IMAD.MOV.U32 R5, RZ, RZ, 0x3f000000 ;  /* 0x3f000000ff057424 */ /* 0x000fe200078e00ff */
[----:B------:R-:W-:Y:S05]  /*07f0*/  @P2 BREAK B1 ;  /* 0x0000000000012942 */ /* 0x000fea0003800000 */
[----:B-1----:R-:W-:-:S05]  /*0800*/  LOP3.LUT R0, R0, 0xff000000, R5, 0xb8, !PT ;  /* 0xff00000000007812 */ /* 0x002fca00078eb805 */
[----:B------:R1:W-:Y:S01]  /*0810*/  STS [UR42+0x34], R0 ;  /* 0x00003400ff007988 */ /* 0x0003e2000800082a */
[----:B------:R-:W-:Y:S05]  /*0820*/  @P2 BRA `(.L_x_19) ;  /* 0x0000000000182947 */ /* 0x000fea0003800000 */
[----:B------:R-:W2:Y:S01]  /*0830*/  LDS R5, [UR42+0x38] ;  /* 0x0000382aff057984 */ /* 0x000ea20008000800 */
[----:B-1----:R-:W-:-:S05]  /*0840*/  IMAD.MOV.U32 R0, RZ, RZ, 0x7f ;  /* 0x0000007fff007424 */ /* 0x002fca00078e00ff */
[----:B--2---:R-:W-:-:S05]  /*0850*/  LOP3.LUT R0, R5, 0xff, R0, 0xb8, !PT ;  /* 0x000000ff05007812 */ /* 0x004fca00078eb800 */
[----:B------:R4:W-:Y:S02]  /*0860*/  STS [UR42+0x38], R0 ;  /* 0x00003800ff007988 */ /* 0x0009e4000800082a */
.L_x_18:
[----:B------:R-:W-:Y:S05]  /*0870*/  BSYNC B1 ;  /* 0x0000000000017941 */ /* 0x000fea0003800000 */
.L_x_17:
[----:B------:R1:W-:Y:S02]  /*0880*/  @!P2 STS [UR42+0x20], R9 ;  /* 0x00002009ff00a988 */ /* 0x0003e4000800082a */
.L_x_19:
[----:B------:R-:W-:Y:S05]  /*0890*/  BSYNC B2 ;  /* 0x0000000000027941 */ /* 0x000fea0003800000 */
.L_x_16:
[----:B------:R-:W-:Y:S05]  /*08a0*/  WARPSYNC.ALL ;  /* 0x0000000000007948 */ /* 0x000fea0003800000 */
[----:B-1234-:R-:W1:Y:S01]  /*08b0*/  LDC R0, c[0x0][0x22c] ;  /* 0x00008b00ff007b82 */ /* 0x01ee620000000800 */
[----:B------:R-:W-:Y:S01]  /*08c0*/  BSSY B2, `(.L_x_20) ;  /* 0x0000010000027945 */ /* 0x000fe20003800000 */
[----:B-1----:R-:W-:-:S05]  /*08d0*/  VIADD R0, R0, 0xffffffff ;  /* 0xffffffff00007836 */ /* 0x002fca0000000000 */
[----:B------:R1:W-:Y:S01]  /*08e0*/  @!P2 STS [UR42+0x24], R0 ;  /* 0x00002400ff00a988 */ /* 0x0003e2000800082a */
[----:B------:R-:W-:Y:S05]  /*08f0*/  @P2 BRA `(.L_x_21) ;  /* 0x0000000000302947 */ /* 0x000fea0003800000 */
[----:B------:R-:W2:Y:S01]  /*0900*/  LDS R5, [UR42+0x34] ;  /* 0x0000342aff057984 */ /* 0x000ea20008000800 */
[----:B------:R-:W3:Y:S03]  /*0910*/  LDC.64 R10, c[0x0][0x240] ;  /* 0x00009000ff0a7b82 */ /* 0x000ee60000000a00 */
[----:B------:R-:W4:Y:S01]  /*0920*/  LDS R4, [UR42+0x1c] ;  /* 0x00001c2aff047984 */ /* 0x000f220008000800 */
[C---:B---3--:R-:W-:Y:S01]  /*0930*/  SHF.L.U64.HI R8, R10.reuse, 0x1, R11 ;  /* 0x000000010a087819 */ /* 0x048fe2000001020b */
[----:B------:R-:W-:-:S03]  /*0940*/  IMAD.SHL.U32 R7, R10, 0x2, RZ ;  /* 0x000000020a077824 */ /* 0x000fc600078e00ff */
[--C-:B------:R-:W-:Y:S02]  /*0950*/  SHF.R.U32.HI R9, RZ, 0x4, R8.reuse ;  /* 0x00000004ff097819 */ /* 0x100fe40000011608 */
[----:B------:R-:W-:-:S05]  /*0960*/  SHF.R.U64 R7, R7, 0x4, R8 ;  /* 0x0000000407077819 */ /* 0x000fca0000001208 */
[----:B------:R3:W-:Y:S01]  /*0970*/  STS [UR42+0xc], R7 ;  /* 0x00000c07ff007988 */ /* 0x0007e2000800082a */
[----:B--2---:R-:W-:Y:S02]  /*0980*/  LOP3.LUT R5, R5, 0x7, RZ, 0xb8, !PT ;  /* 0x0000000705057812 */ /* 0x004fe400078eb8ff */
[----:B----4-:R-:W-:-:S03]  /*0990*/  LOP3.LUT R4, R4, 0xf, R9, 0xb8, !PT ;  /* 0x0000000f04047812 */ /* 0x010fc600078eb809 */
[----:B------:R3:W-:Y:S04]  /*09a0*/  STS [UR42+0x34], R5 ;  /* 0x00003405ff007988 */ /* 0x0007e8000800082a */
[----:B------:R3:W-:Y:S02]  /*09b0*/  STS [UR42+0x1c], R4 ;  /* 0x00001c04ff007988 */ /* 0x0007e4000800082a */
.L_x_21:
[----:B------:R-:W-:Y:S05]  /*09c0*/  BSYNC B2 ;  /* 0x0000000000027941 */ /* 0x000fea0003800000 */
.L_x_20:
[----:B------:R-:W-:Y:S04]  /*09d0*/  BSSY B3, `(.L_x_22) ;  /* 0x000001a000037945 */ /* 0x000fe80003800000 */
[----:B------:R-:W-:Y:S04]  /*09e0*/  BSSY B2, `(.L_x_23) ;  /* 0x0000015000027945 */ /* 0x000fe80003800000 */
[----:B------:R-:W-:Y:S05]  /*09f0*/  @P2 BRA `(.L_x_24) ;  /* 0x0000000000202947 */ /* 0x000fea0003800000 */
[----:B---3--:R-:W2:Y:S02]  /*0a00*/  LDS R4, [UR42+0x34] ;  /* 0x0000342aff047984 */ /* 0x008ea40008000800 */
[----:B--2---:R-:W-:-:S05]  /*0a10*/  LOP3.LUT R4, R4, 0x38, RZ, 0xb8, !PT ;  /* 0x0000003804047812 */ /* 0x004fca00078eb8ff */
[----:B------:R2:W-:Y:S01]  /*0a20*/  STS [UR42+0x34], R4 ;  /* 0x00003404ff007988 */ /* 0x0005e2000800082a */
[----:B------:R-:W-:Y:S05]  /*0a30*/  @P2 BRA `(.L_x_25) ;  /* 0x0000000000202947 */ /* 0x000fea0003800000 */
[----:B--2---:R-:W2:Y:S01]  /*0a40*/  LDS R4, [UR42+0x8] ;  /* 0x0000082aff047984 */ /* 0x004ea20008000800 */
[----:B------:R-:W-:-:S05]  /*0a50*/  IMAD.MOV.U32 R5, RZ, RZ, 0x780 ;  /* 0x00000780ff057424 */ /* 0x000fca00078e00ff */
[----:B--2---:R-:W-:-:S05]  /*0a60*/  LOP3.LUT R4, R4, 0x300, R5, 0xd8, !PT ;  /* 0x0000030004047812 */ /* 0x004fca00078ed805 */
[----:B------:R2:W-:Y:S02]  /*0a70*/  STS [UR42+0x8], R4 ;  /* 0x00000804ff007988 */ /* 0x0005e4000800082a */
.L_x_24:
[----:B------:R-:W-:Y:S05]  /*0a80*/  @P2 BRA `(.L_x_26) ;  /* 0x0000000000282947 */ /* 0x000fea0003800000 */
[----:B--23--:R-:W2:Y:S02]  /*0a90*/  LDS R4, [UR42+0x8] ;  /* 0x0000082aff047984 */ /* 0x00cea40008000800 */
[----:B--2---:R-:W-:-:S05]  /*0aa0*/  LOP3.LUT R4, R4, 0x1800, RZ, 0xb8, !PT ;  /* 0x0000180004047812 */ /* 0x004fca00078eb8ff */
[----:B------:R3:W-:Y:S02]  /*0ab0*/  STS [UR42+0x8], R4 ;  /* 0x00000804ff007988 */ /* 0x0007e4000800082a */
.L_x_25:
[----:B------:R-:W-:Y:S05]  /*0ac0*/  @P2 BREAK B2 ;  /* 0x0000000000022942 */ /* 0x000fea0003800000 */
[----:B------:R-:W-:Y:S05]  /*0ad0*/  @P2 BRA `(.L_x_27) ;  /* 0x0000000000242947 */ /* 0x000fea0003800000 */
[----:B--23--:R-:W2:Y:S01]  /*0ae0*/  LDS R4, [UR42+0x8] ;  /* 0x0000082aff047984 */ /* 0x00cea20008000800 */
[----:B------:R-:W-:-:S05]  /*0af0*/  IMAD.MOV.U32 R5, RZ, RZ, 0x6000 ;  /* 0x00006000ff057424 */ /* 0x000fca00078e00ff */
[----:B--2---:R-:W-:-:S04]  /*0b00*/  LOP3.LUT R4, R4, 0x6000, R5, 0xd8, !PT ;  /* 0x0000600004047812 */ /* 0x004fc800078ed805 */
[----:B------:R-:W-:-:S05]  /*0b10*/  LOP3.LUT R4, R4, 0x400000, RZ, 0xb8, !PT ;  /* 0x0040000004047812 */ /* 0x000fca00078eb8ff */
[----:B------:R4:W-:Y:S02]  /*0b20*/  STS [UR42+0x8], R4 ;  /* 0x00000804ff007988 */ /* 0x0009e4000800082a */
.L_x_26:
[----:B------:R-:W-:Y:S05]  /*0b30*/  BSYNC B2 ;  /* 0x0000000000027941 */ /* 0x000fea0003800000 */
.L_x_23:
[----:B--234-:R-:W2:Y:S02]  /*0b40*/  @!P2 LDS R4, [UR42+0x8] ;  /* 0x0000082aff04a984 */ /* 0x01cea40008000800 */
[----:B--2---:R-:W-:-:S05]  /*0b50*/  @!P2 LOP3.LUT R4, R4, 0x8000, RZ, 0xb8, !PT ;  /* 0x000080000404a812 */ /* 0x004fca00078eb8ff */
[----:B------:R4:W-:Y:S02]  /*0b60*/  @!P2 STS [UR42+0x8], R4 ;  /* 0x00000804ff00a988 */ /* 0x0009e4000800082a */
.L_x_27:
[----:B------:R-:W-:Y:S05]  /*0b70*/  BSYNC B3 ;  /* 0x0000000000037941 */ /* 0x000fea0003800000 */
.L_x_22:
[----:B------:R-:W-:Y:S05]  /*0b80*/  WARPSYNC.ALL ;  /* 0x0000000000007948 */ /* 0x000fea0003800000 */
[----:B------:R-:W-:-:S04]  /*0b90*/  UIADD3 UR9, UR10, 0x80, URZ ;  /* 0x000000800a097890 */ /* 0x000fc8000fffe03f */
[----:B------:R-:W-:-:S04]  /*0ba0*/  UIADD3 UR8, UP0, UR9, UR12, URZ ;  /* 0x0000000c09087290 */ /* 0x000fc8000ff1e03f */
[----:B------:R-:W-:Y:S01]  /*0bb0*/  ULEA.HI.X.SX32 UR9, UR9, UR13, 0x1, UP0 ;  /* 0x0000000d09097291 */ /* 0x000fe200080f0e3f */
[----:B------:R-:W-:Y:S11]  /*0bc0*/  @P0 BRA `(.L_x_28) ;  /* 0x0000000000280947 */ /* 0x000ff60003800000 */
[----:B--234-:R-:W2:Y:S01]  /*0bd0*/  S2R R4, SR_LANEID ;  /* 0x0000000000047919 */ /* 0x01cea20000000000 */
[----:B------:R-:W-:Y:S05]  /*0be0*/  WARPSYNC.ALL ;  /* 0x0000000000007948 */ /* 0x000fea0003800000 */
[----:B--2---:R-:W-:-:S05]  /*0bf0*/  IMAD.SHL.U32 R8, R4, 0x4, RZ ;  /* 0x0000000404087824 */ /* 0x004fca00078e00ff */
[----:B------:R-:W2:Y:S01]  /*0c00*/  LDS R7, [R8+UR42] ;  /* 0x0000002a08077984 */ /* 0x000ea20008000800 */
[----:B------:R-:W-:-:S05]  /*0c10*/  IADD3 R4, P1, R8, UR8, RZ ;  /* 0x0000000808047c10 */ /* 0x000fca000ff3e0ff */
[----:B------:R-:W-:-:S05]  /*0c20*/  IMAD.X R5, RZ, RZ, UR9, P1 ;  /* 0x00000009ff057e24 */ /* 0x000fca00088e06ff */
[----:B--2---:R2:W5:Y:S01]  /*0c30*/  ATOMG.E.EXCH.STRONG.GPU PT, RZ, [R4], R7 ;  /* 0x0000000704ff73a8 */ /* 0x00456200041ee100 */
[----:B------:R-:W-:-:S04]  /*0c40*/  DEPBAR {5,4,3,2,1,0} ;  /* 0x0000003f0000791a */ /* 0x000fc80000000000 */
[----:B------:R2:W-:Y:S01]  /*0c50*/  UTMACCTL.IV [UR8] ;  /* 0x00000000080079b9 */ /* 0x0005e20008000000 */
[----:B------:R-:W-:Y:S01]  /*0c60*/  NOP ;  /* 0x0000000000007918 */ /* 0x000fe20000000000 */
.L_x_28:
[----:B------:R-:W-:Y:S05]  /*0c70*/  @P0 BRA `(.L_x_29) ;  /* 0x00000000000c0947 */ /* 0x000fea0003800000 */
[----:B------:R0:W-:Y:S01]  /*0c80*/  UTMACMDFLUSH ;  /* 0x00000000000079b7 */ /* 0x0001e20000000000 */
[----:B------:R-:W-:Y:S05]  /*0c90*/  @P0 BRA `(.L_x_29) ;  /* 0x0000000000040947 */ /* 0x000fea0003800000 */
[----:B------:R-:W-:-:S04]  /*0ca0*/  DEPBAR.LE SB0, 0x0 ;  /* 0x000080000000791a */ /* 0x000fc80000000000 */
.L_x_29:
[----:B------:R-:W-:Y:S05]  /*0cb0*/  WARPSYNC.ALL ;  /* 0x0000000000007948 */ /* 0x000fea0003800000 */
[----:B-----5:R-:W-:Y:S06]  /*0cc0*/  BAR.SYNC.DEFER_BLOCKING 0x0 ;  /* 0x0000000000007b1d */ /* 0x020fec0000010000 */
[----:B------:R-:W-:Y:S02]  /*0cd0*/  BSSY B3, `(.L_x_30) ;  /* 0x000000b000037945 */ /* 0x000fe40003800000 */
[----:B------:R-:W-:Y:S06]  /*0ce0*/  BAR.SYNC.DEFER_BLOCKING 0x0 ;  /* 0x0000000000007b1d */ /* 0x000fec0000010000 */
[----:B------:R1:W-:Y:S01]  /*0cf0*/  @!P0 STS [R12], RZ ;  /* 0x000000ff0c008388 */ /* 0x0003e20000000800 */
[----:B------:R-:W-:Y:S01]  /*0d00*/  NOP ;  /* 0x0000000000007918 */ /* 0x000fe20000000000 */
[----:B------:R-:W-:Y:S05]  /*0d10*/  @P2 BRA `(.L_x_31) ;  /* 0x0000000000182947 */ /* 0x000fea0003800000 */
[----:B--234-:R-:W2:Y:S01]  /*0d20*/  LDS R4, [UR42+0x8] ;  /* 0x0000082aff047984 */ /* 0x01cea20008000800 */
[----:B------:R-:W3:Y:S01]  /*0d30*/  LDC.64 R8, c[0x0][0x220] ;  /* 0x00008800ff087b82 */ /* 0x000ee20000000a00 */
[----:B------:R-:W-:Y:S02]  /*0d40*/  IMAD.MOV.U32 R5, RZ, RZ, 0x70 ;  /* 0x00000070ff057424 */ /* 0x000fe400078e00ff */
[----:B---3--:R3:W-:Y:S03]  /*0d50*/  STS.64 [UR42], R8 ;  /* 0x00000008ff007988 */ /* 0x0087e60008000a2a */
[----:B--2---:R-:W-:-:S05]  /*0d60*/  LOP3.LUT R4, R4, 0x10, R5, 0xd8, !PT ;  /* 0x0000001004047812 */ /* 0x004fca00078ed805 */
[----:B------:R3:W-:Y:S02]  /*0d70*/  STS [UR42+0x8], R4 ;  /* 0x00000804ff007988 */ /* 0x0007e4000800082a */
.L_x_31:
[----:B--2---:R-:W-:Y:S05]  /*0d80*/  BSYNC B3 ;  /* 0x0000000000037941 */ /* 0x004fea0003800000 */
.L_x_30:
[----:B------:R-:W-:Y:S04]  /*0d90*/  BSSY B4, `(.L_x_32) ;  /* 0x0000011000047945 */ /* 0x000fe80003800000 */
[----:B------:R-:W-:Y:S04]  /*0da0*/  BSSY B3, `(.L_x_33) ;  /* 0x000000e000037945 */ /* 0x000fe80003800000 */
[----:B------:R-:W-:Y:S05]  /*0db0*/  @P2 BRA `(.L_x_34) ;  /* 0x0000000000242947 */ /* 0x000fea0003800000 */
[----:B---34-:R-:W2:Y:S01]  /*0dc0*/  LDS R4, [UR42+0x34] ;  /* 0x0000342aff047984 */ /* 0x018ea20008000800 */
[----:B------:R-:W-:-:S05]  /*0dd0*/  IMAD.MOV.U32 R5, RZ, RZ, 0x3f000000 ;  /* 0x3f000000ff057424 */ /* 0x000fca00078e00ff */
[----:B--2---:R-:W-:-:S05]  /*0de0*/  LOP3.LUT R4, R4, 0xff000000, R5, 0xb8, !PT ;  /* 0xff00000004047812 */ /* 0x004fca00078eb805 */
[----:B------:R2:W-:Y:S01]  /*0df0*/  STS [UR42+0x34], R4 ;  /* 0x00003404ff007988 */ /* 0x0005e2000800082a */
[----:B------:R-:W-:Y:S05]  /*0e00*/  @P2 BRA `(.L_x_35) ;  /* 0x00000000001c2947 */ /* 0x000fea0003800000 */
[----:B--2---:R-:W2:Y:S01]  /*0e10*/  LDS R4, [UR42+0x38] ;  /* 0x0000382aff047984 */ /* 0x004ea20008000800 */
[----:B------:R-:W-:-:S05]  /*0e20*/  IMAD.MOV.U32 R5, RZ, RZ, 0xff ;  /* 0x000000ffff057424 */ /* 0x000fca00078e00ff */
[----:B--2---:R-:W-:-:S05]  /*0e30*/  LOP3.LUT R4, R4, 0xff, R5, 0xb8, !PT ;  /* 0x000000ff04047812 */ /* 0x004fca00078eb805 */
[----:B------:R2:W-:Y:S02]  /*0e40*/  STS [UR42+0x38], R4 ;  /* 0x00003804ff007988 */ /* 0x0005e4000800082a */
.L_x_34:
[----:B------:R-:W-:Y:S05]  /*0e50*/  @P2 BREAK B3 ;  /* 0x0000000000032942 */ /* 0x000fea0003800000 */
[----:B------:R-:W-:Y:S05]  /*0e60*/  @P2 BRA `(.L_x_36) ;  /* 0x00000000000c2947 */ /* 0x000fea0003800000 */
[----:B------:R1:W-:Y:S02]  /*0e70*/  STS [UR42+0x20], R0 ;  /* 0x00002000ff007988 */ /* 0x0003e4000800082a */
.L_x_35:
[----:B------:R-:W-:Y:S05]  /*0e80*/  BSYNC B3 ;  /* 0x0000000000037941 */ /* 0x000fea0003800000 */
.L_x_33:
[----:B------:R1:W-:Y:S02]  /*0e90*/  @!P2 STS [UR42+0x24], R6 ;  /* 0x00002406ff00a988 */ /* 0x0003e4000800082a */
.L_x_36:
[----:B------:R-:W-:Y:S05]  /*0ea0*/  BSYNC B4 ;  /* 0x0000000000047941 */ /* 0x000fea0003800000 */
.L_x_32:
[----:B------:R-:W-:Y:S05]  /*0eb0*/  WARPSYNC.ALL ;  /* 0x0000000000007948 */ /* 0x000fea0003800000 */
[----:B------:R-:W-:Y:S04]  /*0ec0*/  BSSY B4, `(.L_x_37) ;  /* 0x000000e000047945 */ /* 0x000fe80003800000 */
[----:B------:R-:W-:Y:S05]  /*0ed0*/  @P2 BRA `(.L_x_38) ;  /* 0x0000000000302947 */ /* 0x000fea0003800000 */
[----:B--234-:R-:W2:Y:S01]  /*0ee0*/  LDS R4, [UR42+0x34] ;  /* 0x0000342aff047984 */ /* 0x01cea20008000800 */
[----:B------:R-:W3:Y:S03]  /*0ef0*/  LDC.64 R8, c[0x0][0x248] ;  /* 0x00009200ff087b82 */ /* 0x000ee60000000a00 */
[----:B-1----:R-:W1:Y:S01]  /*0f00*/  LDS R0, [UR42+0x1c] ;  /* 0x00001c2aff007984 */ /* 0x002e620008000800 */
[C---:B---3--:R-:W-:Y:S01]  /*0f10*/  SHF.L.U64.HI R6, R8.reuse, 0x1, R9 ;  /* 0x0000000108067819 */ /* 0x048fe20000010209 */
[----:B------:R-:W-:-:S03]  /*0f20*/  IMAD.SHL.U32 R5, R8, 0x2, RZ ;  /* 0x0000000208057824 */ /* 0x000fc600078e00ff */
[--C-:B------:R-:W-:Y:S02]  /*0f30*/  SHF.R.U32.HI R7, RZ, 0x4, R6.reuse ;  /* 0x00000004ff077819 */ /* 0x100fe40000011606 */
[----:B------:R-:W-:-:S05]  /*0f40*/  SHF.R.U64 R5, R5, 0x4, R6 ;  /* 0x0000000405057819 */ /* 0x000fca0000001206 */
[----:B------:R3:W-:Y:S01]  /*0f50*/  STS [UR42+0xc], R5 ;  /* 0x00000c05ff007988 */ /* 0x0007e2000800082a */
[----:B--2---:R-:W-:Y:S02]  /*0f60*/  LOP3.LUT R4, R4, 0x7, RZ, 0xb8, !PT ;  /* 0x0000000704047812 */ /* 0x004fe400078eb8ff */
[----:B-1----:R-:W-:-:S03]  /*0f70*/  LOP3.LUT R0, R0, 0xf, R7, 0xb8, !PT ;  /* 0x0000000f00007812 */ /* 0x002fc600078eb807 */
[----:B------:R3:W-:Y:S04]  /*0f80*/  STS [UR42+0x34], R4 ;  /* 0x00003404ff007988 */ /* 0x0007e8000800082a */
[----:B------:R3:W-:Y:S02]  /*0f90*/  STS [UR42+0x1c], R0 ;  /* 0x00001c00ff007988 */ /* 0x0007e4000800082a */
.L_x_38:
[----:B------:R-:W-:Y:S05]  /*0fa0*/  BSYNC B4 ;  /* 0x0000000000047941 */ /* 0x000fea0003800000 */
.L_x_37:
[----:B------:R-:W-:Y:S04]  /*0fb0*/  BSSY B4, `(.L_x_39) ;  /* 0x000001a000047945 */ /* 0x000fe80003800000 */
[----:B------:R-:W-:Y:S04]  /*0fc0*/  BSSY B5, `(.L_x_40) ;  /* 0x0000015000057945 */ /* 0x000fe80003800000 */
[----:B------:R-:W-:Y:S05]  /*0fd0*/  @P2 BRA `(.L_x_41) ;  /* 0x0000000000202947 */ /* 0x000fea0003800000 */
[----:B-1-3--:R-:W1:Y:S02]  /*0fe0*/  LDS R0, [UR42+0x34] ;  /* 0x0000342aff007984 */ /* 0x00ae640008000800 */
[----:B-1----:R-:W-:-:S05]  /*0ff0*/  LOP3.LUT R0, R0, 0x38, RZ, 0xb8, !PT ;  /* 0x0000003800007812 */ /* 0x002fca00078eb8ff */
[----:B------:R1:W-:Y:S01]  /*1000*/  STS [UR42+0x34], R0 ;  /* 0x00003400ff007988 */ /* 0x0003e2000800082a */
[----:B------:R-:W-:Y:S05]  /*1010*/  @P2 BRA `(.L_x_42) ;  /* 0x0000000000202947 */ /* 0x000fea0003800000 */
[----:B-1----:R-:W1:Y:S01]  /*1020*/  LDS R0, [UR42+0x8] ;  /* 0x0000082aff007984 */ /* 0x002e620008000800 */
[----:B------:R-:W-:-:S05]  /*1030*/  IMAD.MOV.U32 R5, RZ, RZ, 0x780 ;  /* 0x00000780ff057424 */ /* 0x000fca00078e00ff */
[----:B-1----:R-:W-:-:S05]  /*1040*/  LOP3.LUT R0, R0, 0x300, R5, 0xd8, !PT ;  /* 0x0000030000007812 */ /* 0x002fca00078ed805 */
[----:B------:R1:W-:Y:S02]  /*1050*/  STS [UR42+0x8], R0 ;  /* 0x00000800ff007988 */ /* 0x0003e4000800082a */
.L_x_41:
[----:B------:R-:W-:Y:S05]  /*1060*/  @P2 BRA `(.L_x_43) ;  /* 0x0000000000282947 */ /* 0x000fea0003800000 */
[----:B-1-3--:R-:W1:Y:S02]  /*1070*/  LDS R0, [UR42+0x8] ;  /* 0x0000082aff007984 */ /* 0x00ae640008000800 */
[----:B-1----:R-:W-:-:S05]  /*1080*/  LOP3.LUT R0, R0, 0x1800, RZ, 0xb8, !PT ;  /* 0x0000180000007812 */ /* 0x002fca00078eb8ff */
[----:B------:R3:W-:Y:S02]  /*1090*/  STS [UR42+0x8], R0 ;  /* 0x00000800ff007988 */ /* 0x0007e4000800082a */
.L_x_42:
[----:B------:R-:W-:Y:S05]  /*10a0*/  @P2 BREAK B5 ;  /* 0x0000000000052942 */ /* 0x000fea0003800000 */
[----:B------:R-:W-:Y:S05]  /*10b0*/  @P2 BRA `(.L_x_44) ;  /* 0x0000000000242947 */ /* 0x000fea0003800000 */
[----:B-1-3--:R-:W1:Y:S01]  /*10c0*/  LDS R0, [UR42+0x8] ;  /* 0x0000082aff007984 */ /* 0x00ae620008000800 */
[----:B------:R-:W-:-:S05]  /*10d0*/  IMAD.MOV.U32 R5, RZ, RZ, 0x6000 ;  /* 0x00006000ff057424 */ /* 0x000fca00078e00ff */
[----:B-1----:R-:W-:-:S04]  /*10e0*/  LOP3.LUT R0, R0, 0x6000, R5, 0xd8, !PT ;  /* 0x0000600000007812 */ /* 0x002fc800078ed805 */
[----:B------:R-:W-:-:S05]  /*10f0*/  LOP3.LUT R0, R0, 0x400000, RZ, 0xb8, !PT ;  /* 0x0040000000007812 */ /* 0x000fca00078eb8ff */
[----:B------:R1:W-:Y:S02]  /*1100*/  STS [UR42+0x8], R0 ;  /* 0x00000800ff007988 */ /* 0x0003e4000800082a */
.L_x_43:
[----:B------:R-:W-:Y:S05]  /*1110*/  BSYNC B5 ;  /* 0x0000000000057941 */ /* 0x000fea0003800000 */
.L_x_40:
[----:B-1-3--:R-:W1:Y:S02]  /*1120*/  @!P2 LDS R0, [UR42+0x8] ;  /* 0x0000082aff00a984 */ /* 0x00ae640008000800 */
[----:B-1----:R-:W-:-:S05]  /*1130*/  @!P2 LOP3.LUT R0, R0, 0x8000, RZ, 0xb8, !PT ;  /* 0x000080000000a812 */ /* 0x002fca00078eb8ff */
[----:B------:R1:W-:Y:S02]  /*1140*/  @!P2 STS [UR42+0x8], R0 ;  /* 0x00000800ff00a988 */ /* 0x0003e4000800082a */
.L_x_44:
[----:B------:R-:W-:Y:S05]  /*1150*/  BSYNC B4 ;  /* 0x0000000000047941 */ /* 0x000fea0003800000 */
.L_x_39:
[----:B------:R-:W-:Y:S05]  /*1160*/  WARPSYNC.ALL ;  /* 0x0000000000007948 */ /* 0x000fea0003800000 */
[----:B------:R1:W-:Y:S01]  /*1170*/  STL [R1], RZ ;  /* 0x000000ff01007387 */ /* 0x0003e20000100800 */
[----:B------:R-:W-:Y:S01]  /*1180*/  UIADD3 UR11, UR10, 0x100, URZ ;  /* 0x000001000a0b7890 */ /* 0x000fe2000fffe03f */
[----:B------:R-:W-:Y:S02]  /*1190*/  ISETP.GE.AND P1, PT, R13, 0x1, PT ;  /* 0x000000010d00780c */ /* 0x000fe40003f26270 */
[----:B------:R-:W-:Y:S01]  /*11a0*/  CS2R R152, SRZ ;  /* 0x0000000000987805 */ /* 0x000fe2000001ff00 */
[----:B------:R1:W-:Y:S01]  /*11b0*/  STL [R1+0x4], RZ ;  /* 0x000004ff01007387 */ /* 0x0003e20000100800 */
[----:B------:R-:W-:Y:S01]  /*11c0*/  UIADD3 UR10, UP0, UR11, UR12, URZ ;  /* 0x0000000c0b0a7290 */ /* 0x000fe2000ff1e03f */
[----:B------:R-:W-:-:S02]  /*11d0*/  CS2R R154, SRZ ;  /* 0x00000000009a7805 */ /* 0x000fc4000001ff00 */
[----:B------:R-:W-:Y:S01]  /*11e0*/  CS2R R156, SRZ ;  /* 0x00000000009c7805 */ /* 0x000fe2000001ff00 */
[----:B------:R1:W-:Y:S01]  /*11f0*/  STL [R1+0x8], RZ ;  /* 0x000008ff01007387 */ /* 0x0003e20000100800 */
[----:B------:R-:W-:Y:S01]  /*1200*/  ULEA.HI.X.SX32 UR11, UR11, UR13, 0x1, UP0 ;  /* 0x0000000d0b0b7291 */ /* 0x000fe200080f0e3f */
[----:B------:R-:W-:Y:S02]  /*1210*/  CS2R R158, SRZ ;  /* 0x00000000009e7805 */ /* 0x000fe4000001ff00 */
[----:B------:R-:W-:Y:S01]  /*1220*/  CS2R R160, SRZ ;  /* 0x0000000000a07805 */ /* 0x000fe2000001ff00 */
[----:B------:R1:W-:Y:S01]  /*1230*/  STL [R1+0xc], RZ ;  /* 0x00000cff01007387 */ /* 0x0003e20000100800 */
[----:B------:R-:W-:Y:S02]  /*1240*/  CS2R R162, SRZ ;  /* 0x0000000000a27805 */ /* 0x000fe4000001ff00 */
[----:B------:R-:W-:Y:S02]  /*1250*/  CS2R R164, SRZ ;  /* 0x0000000000a47805 */ /* 0x000fe4000001ff00 */
[----:B------:R-:W-:Y:S01]  /*1260*/  CS2R R166, SRZ ;  /* 0x0000000000a67805 */ /* 0x000fe2000001ff00 */
[----:B------:R1:W-:Y:S01]  /*1270*/  STL [R1+0x10], RZ ;  /* 0x000010ff01007387 */ /* 0x0003e20000100800 */
[----:B------:R-:W-:-:S02]  /*1280*/  CS2R R168, SRZ ;  /* 0x0000000000a87805 */ /* 0x000fc4000001ff00 */
        /* <DEDUP_REMOVED lines=99> */
[----:B------:R-:W-:-:S03]  /*18c0*/  IMAD.MOV.U32 R62, RZ, RZ, RZ ;  /* 0x000000ffff3e7224 */ /* 0x000fc600078e00ff */
[----:B------:R1:W-:Y:S04]  /*18d0*/  STL [R1+0x78], RZ ;  /* 0x000078ff01007387 */ /* 0x0003e80000100800 */
        /* <DEDUP_REMOVED lines=32> */
[----:B------:R1:W-:Y:S01]  /*1ae0*/  STL [R1+0xfc], RZ ;  /* 0x0000fcff01007387 */ /* 0x0003e20000100800 */
[----:B------:R-:W-:Y:S05]  /*1af0*/  @P0 BRA `(.L_x_45) ;  /* 0x0000000000280947 */ /* 0x000fea0003800000 */
[----:B-1-3--:R-:W1:Y:S01]  /*1b00*/  S2R R0, SR_LANEID ;  /* 0x0000000000007919 */ /* 0x00ae620000000000 */
[----:B------:R-:W-:Y:S05]  /*1b10*/  WARPSYNC.ALL ;  /* 0x0000000000007948 */ /* 0x000fea0003800000 */
[----:B-1----:R-:W-:-:S05]  /*1b20*/  IMAD.SHL.U32 R0, R0, 0x4, RZ ;  /* 0x0000000400007824 */ /* 0x002fca00078e00ff */
[----:B------:R-:W1:Y:S01]  /*1b30*/  LDS R7, [R0+UR42] ;  /* 0x0000002a00077984 */ /* 0x000e620008000800 */
[----:B--2-4-:R-:W-:-:S05]  /*1b40*/  IADD3 R4, P3, R0, UR10, RZ ;  /* 0x0000000a00047c10 */ /* 0x014fca000ff7e0ff */
[----:B------:R-:W-:-:S05]  /*1b50*/  IMAD.X R5, RZ, RZ, UR11, P3 ;  /* 0x0000000bff057e24 */ /* 0x000fca00098e06ff */
[----:B-1----:R1:W5:Y:S01]  /*1b60*/  ATOMG.E.EXCH.STRONG.GPU PT, RZ, [R4], R7 ;  /* 0x0000000704ff73a8 */ /* 0x00236200041ee100 */
[----:B------:R-:W-:-:S04]  /*1b70*/  DEPBAR {5,4,3,2,1,0} ;  /* 0x0000003f0000791a */ /* 0x000fc80000000000 */
[----:B------:R1:W-:Y:S01]  /*1b80*/  UTMACCTL.IV [UR10] ;  /* 0x000000000a0079b9 */ /* 0x0003e20008000000 */
[----:B------:R-:W-:Y:S01]  /*1b90*/  NOP ;  /* 0x0000000000007918 */ /* 0x000fe20000000000 */
.L_x_45:
[----:B------:R-:W-:Y:S05]  /*1ba0*/  @P0 BRA `(.L_x_46) ;  /* 0x00000000000c0947 */ /* 0x000fea0003800000 */
[----:B------:R0:W-:Y:S01]  /*1bb0*/  UTMACMDFLUSH ;  /* 0x00000000000079b7 */ /* 0x0001e20000000000 */
[----:B------:R-:W-:Y:S05]  /*1bc0*/  @P0 BRA `(.L_x_46) ;  /* 0x0000000000040947 */ /* 0x000fea0003800000 */
[----:B------:R-:W-:-:S04]  /*1bd0*/  DEPBAR.LE SB0, 0x0 ;  /* 0x000080000000791a */ /* 0x000fc80000000000 */
.L_x_46:
[----:B------:R-:W-:Y:S05]  /*1be0*/  WARPSYNC.ALL ;  /* 0x0000000000007948 */ /* 0x000fea0003800000 */
[----:B-----5:R-:W-:Y:S01]  /*1bf0*/  BAR.SYNC.DEFER_BLOCKING 0x0 ;  /* 0x0000000000007b1d */ /* 0x020fe20000010000 */
[----:B------:R-:W-:Y:S01]  /*1c00*/  USHF.L.U32 UR15, UR4, 0x7, URZ ;  /* 0x00000007040f7899 */ /* 0x000fe2000800063f */
[----:B------:R-:W-:Y:S01]  /*1c10*/  IMAD.MOV.U32 R63, RZ, RZ, RZ ;  /* 0x000000ffff3f7224 */ /* 0x000fe200078e00ff */
[----:B------:R-:W-:Y:S01]  /*1c20*/  USHF.L.U32 UR19, UR5, 0x8, URZ ;  /* 0x0000000805137899 */ /* 0x000fe2000800063f */
[----:B------:R-:W-:Y:S02]  /*1c30*/  CS2R R64, SRZ ;  /* 0x0000000000407805 */ /* 0x000fe4000001ff00 */
[----:B------:R-:W-:Y:S01]  /*1c40*/  CS2R R66, SRZ ;  /* 0x0000000000427805 */ /* 0x000fe2000001ff00 */
[----:B------:R-:W-:Y:S01]  /*1c50*/  VOTEU.ALL UP3, P2 ;  /* 0x00000000003f7886 */ /* 0x000fe20001060000 */
[----:B------:R-:W-:Y:S01]  /*1c60*/  UMOV UR12, 0x1 ;  /* 0x00000001000c7882 */ /* 0x000fe20000000000 */
[----:B------:R-:W-:Y:S01]  /*1c70*/  VOTEU.ALL UP2, P2 ;  /* 0x00000000003f7886 */ /* 0x000fe20001040000 */
[----:B------:R-:W-:Y:S01]  /*1c80*/  VOTEU.ALL UP1, P2 ;  /* 0x00000000003f7886 */ /* 0x000fe20001020000 */
[----:B------:R-:W-:Y:S01]  /*1c90*/  VOTEU.ALL UP0, P2 ;  /* 0x00000000003f7886 */ /* 0x000fe20001000000 */
[----:B------:R-:W-:-:S04]  /*1ca0*/  @!UP3 UIADD3 UR16, -UR12, 0x100000, URZ ;  /* 0x001000000c10b890 */ /* 0x000fc8000fffe13f */
[----:B------:R-:W-:Y:S02]  /*1cb0*/  @!UP3 USHF.L.U32 UR17, UR16, 0xb, URZ ;  /* 0x0000000b1011b899 */ /* 0x000fe4000800063f */
[----:B------:R-:W-:Y:S01]  /*1cc0*/  @!UP3 USHF.L.U32 UR16, UR16, 0x1, URZ ;  /* 0x000000011010b899 */ /* 0x000fe2000800063f */
[----:B------:R-:W-:Y:S01]  /*1cd0*/  CS2R R68, SRZ ;  /* 0x0000000000447805 */ /* 0x000fe2000001ff00 */
        /* <DEDUP_REMOVED lines=12> */
[----:B------:R-:W-:Y:S01]  /*1da0*/  VOTEU.ALL UP3, P2 ;  /* 0x00000000003f7886 */ /* 0x000fe20001060000 */
[----:B------:R-:W-:Y:S02]  /*1db0*/  CS2R R76, SRZ ;  /* 0x00000000004c7805 */ /* 0x000fe4000001ff00 */
[----:B------:R-:W-:Y:S02]  /*1dc0*/  CS2R R78, SRZ ;  /* 0x00000000004e7805 */ /* 0x000fe4000001ff00 */
[----:B------:R-:W-:Y:S02]  /*1dd0*/  CS2R R80, SRZ ;  /* 0x0000000000507805 */ /* 0x000fe4000001ff00 */
[----:B------:R-:W-:Y:S01]  /*1de0*/  CS2R R82, SRZ ;  /* 0x0000000000527805 */ /* 0x000fe2000001ff00 */
[----:B------:R-:W2:Y:S02]  /*1df0*/  FENCE.VIEW.ASYNC.S ;  /* 0x00000000000073c6 */ /* 0x000ea40000000000 */
[----:B--2---:R2:W3:Y:S02]  /*1e00*/  @!UP2 SYNCS.EXCH.64 URZ, [UR42+0x30000], UR16 ;  /* 0x030000102a3fa5b2 */ /* 0x0044e40008000100 */
[----:B---3--:R-:W-:Y:S01]  /*1e10*/  BAR.SYNC.DEFER_BLOCKING 0x0 ;  /* 0x0000000000007b1d */ /* 0x008fe20000010000 */
[----:B------:R-:W-:-:S02]  /*1e20*/  CS2R R84, SRZ ;  /* 0x0000000000547805 */ /* 0x000fc4000001ff00 */
[----:B------:R-:W-:-:S03]  /*1e30*/  CS2R R86, SRZ ;  /* 0x0000000000567805 */ /* 0x000fc6000001ff00 */
[----:B------:R2:W3:Y:S02]  /*1e40*/  @!UP1 SYNCS.EXCH.64 URZ, [UR42+0x30008], UR20 ;  /* 0x030008142a3f95b2 */ /* 0x0004e40008000100 */
[----:B---3--:R-:W-:Y:S06]  /*1e50*/  BAR.SYNC.DEFER_BLOCKING 0x0 ;  /* 0x0000000000007b1d */ /* 0x008fec0000010000 */
[----:B------:R2:W3:Y:S02]  /*1e60*/  @!UP0 SYNCS.EXCH.64 URZ, [UR42+0x30010], UR22 ;  /* 0x030010162a3f85b2 */ /* 0x0004e40008000100 */
[----:B---3--:R-:W-:Y:S06]  /*1e70*/  BAR.SYNC.DEFER_BLOCKING 0x0 ;  /* 0x0000000000007b1d */ /* 0x008fec0000010000 */
[----:B------:R2:W3:Y:S02]  /*1e80*/  @!UP3 SYNCS.EXCH.64 URZ, [UR42+0x30018], UR12 ;  /* 0x0300180c2a3fb5b2 */ /* 0x0004e40008000100 */
[----:B--2---:R-:W-:Y:S05]  /*1e90*/  @!P1 BRA `(.L_x_47) ;  /* 0x0000001800789947 */ /* 0x004fea0003800000 */
[----:B------:R2:W-:Y:S01]  /*1ea0*/  STL [R1], RZ ;  /* 0x000000ff01007387 */ /* 0x0005e20000100800 */
[----:B------:R-:W-:Y:S02]  /*1eb0*/  CS2R R152, SRZ ;  /* 0x0000000000987805 */ /* 0x000fe4000001ff00 */
        /* <DEDUP_REMOVED lines=127> */
[----:B------:R-:W-:Y:S01]  /*26b0*/  UMOV UR40, URZ ;  /* 0x0000003f00287c82 */ /* 0x000fe20008000000 */
[----:B------:R-:W-:-:S02]  /*26c0*/  UMOV UR18, URZ ;  /* 0x0000003f00127c82 */ /* 0x000fc40008000000 */
        /* <DEDUP_REMOVED lines=30> */
[----:B------:R2:W-:Y:S02]  /*28b0*/  STL [R1+0xfc], RZ ;  /* 0x0000fcff01007387 */ /* 0x0005e40000100800 */
.L_x_49:
[----:B---3--:R-:W-:Y:S01]  /*28c0*/  BAR.SYNC.DEFER_BLOCKING 0x0 ;  /* 0x0000000000007b1d */ /* 0x008fe20000010000 */
[----:B------:R-:W-:Y:S01]  /*28d0*/  ULEA UR24, UR40, UR42, 0x3 ;  /* 0x0000002a28187291 */ /* 0x000fe2000f8e183f */
[----:B-1----:R-:W-:Y:S01]  /*28e0*/  @!P2 IMAD.MOV.U32 R0, RZ, RZ, 0xc000 ;  /* 0x0000c000ff00a424 */ /* 0x002fe200078e00ff */
[----:B------:R-:W-:Y:S01]  /*28f0*/  ELECT P0, URZ, PT ;  /* 0x00000000003f782f */ /* 0x000fe20003800000 */
[----:B------:R-:W-:-:S03]  /*2900*/  ULEA UR16, UR40, UR42, 0xf ;  /* 0x0000002a28107291 */ /* 0x000fc6000f8e783f */
[----:B------:R-:W-:Y:S02]  /*2910*/  ISETP.LT.U32.AND P0, PT, R2, 0x20, P0 ;  /* 0x000000200200780c */ /* 0x000fe40000701070 */
[----:B------:R-:W-:Y:S01]  /*2920*/  ELECT P1, URZ, PT ;  /* 0x00000000003f782f */ /* 0x000fe20003820000 */
[----:B------:R-:W-:-:S03]  /*2930*/  ULEA UR12, UR40, UR42, 0xe ;  /* 0x0000002a280c7291 */ /* 0x000fc6000f8e703f */
[----:B------:R-:W-:Y:S01]  /*2940*/  ISETP.LT.U32.AND P1, PT, R2, 0x20, P1 ;  /* 0x000000200200780c */ /* 0x000fe20000f21070 */
[----:B------:R-:W-:Y:S01]  /*2950*/  UMOV UR14, UR18 ;  /* 0x00000012000e7c82 */ /* 0x000fe20008000000 */
[----:B------:R-:W-:-:S05]  /*2960*/  UIADD3 UR12, UR12, 0x20000, URZ ;  /* 0x000200000c0c7890 */ /* 0x000fca000fffe03f */
[----:B------:R-:W-:Y:S01]  /*2970*/  VOTEU.ANY UP0, P0 ;  /* 0x00000000003f7886 */ /* 0x000fe20000000100 */
[----:B------:R-:W-:Y:S01]  /*2980*/  VOTEU.ANY UP2, P0 ;  /* 0x00000000003f7886 */ /* 0x000fe20000040100 */
[----:B------:R1:W-:Y:S01]  /*2990*/  @!P2 SYNCS.ARRIVE.TRANS64 RZ, [UR24+0x30000], R0 ;  /* 0x03000000ffffa9a7 */ /* 0x0003e20008000018 */
[----:B------:R3:W-:Y:S06]  /*29a0*/  MEMBAR.ALL.CTA ;  /* 0x0000000000007992 */ /* 0x0007ec0000008000 */
[----:B---3--:R-:W3:Y:S01]  /*29b0*/  FENCE.VIEW.ASYNC.S ;  /* 0x00000000000073c6 */ /* 0x008ee20000000000 */
[----:B------:R-:W-:Y:S01]  /*29c0*/  @UP0 UIADD3 UR17, UR24, 0x30000, URZ ;  /* 0x0003000018110890 */ /* 0x000fe2000fffe03f */
[----:B------:R-:W-:Y:S01]  /*29d0*/  @UP0 UMOV UR20, UR6 ;  /* 0x0000000600140c82 */ /* 0x000fe20008000000 */
[----:B------:R-:W-:Y:S01]  /*29e0*/  @UP0 UMOV UR21, UR7 ;  /* 0x0000000700150c82 */ /* 0x000fe20008000000 */
[----:B---3--:R-:W-:Y:S01]  /*29f0*/  VOTEU.ANY UP1, P1 ;  /* 0x00000000003f7886 */ /* 0x008fe20000820100 */
[----:B------:R-:W-:Y:S01]  /*2a00*/  VOTEU.ANY UP3, P1 ;  /* 0x00000000003f7886 */ /* 0x000fe20000860100 */
[----:B-1----:R-:W-:-:S03]  /*2a10*/  IMAD.U32 R0, RZ, RZ, UR41 ;  /* 0x00000029ff007e24 */ /* 0x002fc6000f8e00ff */
[----:B------:R-:W-:Y:S01]  /*2a20*/  @UP1 UIADD3 UR13, UR24, 0x30000, URZ ;  /* 0x00030000180d1890 */ /* 0x000fe2000fffe03f */
[----:B------:R-:W-:Y:S01]  /*2a30*/  @UP1 UMOV UR22, UR8 ;  /* 0x0000000800161c82 */ /* 0x000fe20008000000 */
[----:B------:R-:W-:Y:S01]  /*2a40*/  @UP1 UMOV UR23, UR9 ;  /* 0x0000000900171c82 */ /* 0x000fe20008000000 */
[----:B------:R-:W-:Y:S01]  /*2a50*/  SHF.L.U32 R0, R0, 0x1f, RZ ;  /* 0x0000001f00007819 */ /* 0x000fe200000006ff */
[----:B------:R-:W-:Y:S06]  /*2a60*/  BAR.SYNC.DEFER_BLOCKING 0x0 ;  /* 0x0000000000007b1d */ /* 0x000fec0000010000 */
[----:B------:R1:W-:Y:S02]  /*2a70*/  @UP2 UTMALDG.2D [UR16], [UR20] ;  /* 0x00000010140025b4 */ /* 0x0003e40008008000 */
[----:B------:R-:W-:Y:S06]  /*2a80*/  BAR.SYNC.DEFER_BLOCKING 0x0 ;  /* 0x0000000000007b1d */ /* 0x000fec0000010000 */
[----:B------:R1:W-:Y:S02]  /*2a90*/  @UP3 UTMALDG.2D [UR12], [UR22] ;  /* 0x0000000c160035b4 */ /* 0x0003e40008008000 */
[----:B------:R-:W-:Y:S06]  /*2aa0*/  BAR.SYNC.DEFER_BLOCKING 0x0 ;  /* 0x0000000000007b1d */ /* 0x000fec0000010000 */
[----:B------:R-:W3:Y:S02]  /*2ab0*/  SYNCS.PHASECHK.TRANS64.TRYWAIT P0, [UR24+0x30000], R0 ;  /* 0x03000000ff0075a7 */ /* 0x000ee40008000158 */
[----:B-1-3--:R-:W-:Y:S05]  /*2ac0*/  @!P0 BRA `(.L_x_48) ;  /* 0x0000001c00bc8947 */ /* 0x00afea0003800000 */
.L_x_50:
[----:B------:R-:W-:Y:S01]  /*2ad0*/  STL.64 [R1+0x1f8], R86 ;  /* 0x0001f85601007387 */ /* 0x000fe20000100a00 */
[----:B------:R-:W-:Y:S01]  /*2ae0*/  USHF.R.U32.HI UR28, URZ, 0x4, UR16 ;  /* 0x000000043f1c7899 */ /* 0x000fe20008011610 */
[----:B------:R-:W1:Y:S02]  /*2af0*/  LDC R0, c[0x0][0x230] ;  /* 0x00008c00ff007b82 */ /* 0x000e640000000800 */
[----:B------:R-:W-:Y:S04]  /*2b00*/  STL.64 [R1+0x1f0], R84 ;  /* 0x0001f05401007387 */ /* 0x000fe80000100a00 */
        /* <DEDUP_REMOVED lines=29> */
[----:B------:R3:W-:Y:S04]  /*2ce0*/  STL.64 [R1+0x100], R24 ;  /* 0x0001001801007387 */ /* 0x0007e80000100a00 */
[----:B---3--:R-:W3:Y:S04]  /*2cf0*/  LDL.LU.64 R24, [R1] ;  /* 0x0000000001187983 */ /* 0x008ee80000300a00 */
[----:B------:R-:W3:Y:S04]  /*2d00*/  LDL.LU.64 R26, [R1+0x8] ;  /* 0x00000800011a7983 */ /* 0x000ee80000300a00 */
        /* <DEDUP_REMOVED lines=29> */
[----:B------:R-:W3:Y:S01]  /*2ee0*/  LDL.LU.64 R86, [R1+0xf8] ;  /* 0x0000f80001567983 */ /* 0x000ee20000300a00 */
[----:B------:R-:W-:-:S02]  /*2ef0*/  USHF.R.U32.HI UR30, URZ, 0x4, UR12 ;  /* 0x000000043f1e7899 */ /* 0x000fc4000801160c */
[----:B------:R-:W-:Y:S02]  /*2f00*/  USGXT.U32 UR28, UR28, 0xe ;  /* 0x0000000e1c1c789a */ /* 0x000fe40008000000 */
[----:B------:R-:W-:Y:S01]  /*2f10*/  USGXT.U32 UR30, UR30, 0xe ;  /* 0x0000000e1e1e789a */ /* 0x000fe20008000000 */
[----:B------:R-:W-:Y:S01]  /*2f20*/  UMOV UR29, 0x40000040 ;  /* 0x40000040001d7882 */ /* 0x000fe20000000000 */
[----:B------:R-:W-:Y:S01]  /*2f30*/  UMOV UR31, 0x40000040 ;  /* 0x40000040001f7882 */ /* 0x000fe20000000000 */
[----:B------:R-:W-:Y:S02]  /*2f40*/  UIADD3 UR32, UP0, UR28, 0x2, URZ ;  /* 0x000000021c207890 */ /* 0x000fe4000ff1e03f */
[----:B------:R-:W-:Y:S01]  /*2f50*/  UIADD3 UR34, UP1, UR30, 0x2, URZ ;  /* 0x000000021e227890 */ /* 0x000fe2000ff3e03f */
[----:B------:R-:W-:Y:S01]  /*2f60*/  UMOV UR12, URZ ;  /* 0x0000003f000c7c82 */ /* 0x000fe20008000000 */
[----:B------:R-:W-:Y:S01]  /*2f70*/  UMOV UR13, URZ ;  /* 0x0000003f000d7c82 */ /* 0x000fe20008000000 */
[----:B------:R-:W-:-:S02]  /*2f80*/  UIADD3.X UR33, UR12, 0x40000040, URZ, UP0, !UPT ;  /* 0x400000400c217890 */ /* 0x000fc400087fe43f */
[----:B------:R-:W-:Y:S02]  /*2f90*/  UIADD3.X UR35, UR13, 0x40000040, URZ, UP1, !UPT ;  /* 0x400000400d237890 */ /* 0x000fe40008ffe43f */
[----:B------:R-:W-:Y:S02]  /*2fa0*/  UIADD3.64 UR24, UR32, 0x2, URZ ;  /* 0x0000000220187897 */ /* 0x000fe4000fffe03f */
[----:B------:R-:W-:Y:S02]  /*2fb0*/  UIADD3.64 UR26, UR34, 0x2, URZ ;  /* 0x00000002221a7897 */ /* 0x000fe4000fffe03f */
[----:B------:R-:W-:Y:S02]  /*2fc0*/  UIADD3.64 UR20, UR32, 0x4, URZ ;  /* 0x0000000420147897 */ /* 0x000fe4000fffe03f */
[----:B------:R-:W-:Y:S01]  /*2fd0*/  UIADD3.64 UR22, UR34, 0x4, URZ ;  /* 0x0000000422167897 */ /* 0x000fe2000fffe03f */
[----:B---3--:R-:W-:-:S06]  /*2fe0*/  WARPGROUP.ARRIVE ;  /* 0x00000000000079c5 */ /* 0x008fcc0000000000 */
[----:B------:R-:W-:Y:S03]  /*2ff0*/  HGMMA.64x128x16.F32 R24, gdesc[UR28], R24, gsb0 ;  /* 0x01e000001c1879f0 */ /* 0x000fe60008000818 */
[----:B------:R-:W-:Y:S02]  /*3000*/  WARPGROUP.DEPBAR.LE gsb0, 0x0 ;  /* 0x00008000000079c5 */ /* 0x000fe40000010000 */
[----:B------:R-:W-:-:S07]  /*3010*/  WARPGROUP.ARRIVE ;  /* 0x00000000000079c5 */ /* 0x000fce0000000000 */
[----:B------:R-:W-:Y:S03]  /*3020*/  HGMMA.64x128x16.F32 R24, gdesc[UR32], R24, gsb0 ;  /* 0x01e00000201879f0 */ /* 0x000fe60008000818 */
[----:B------:R-:W-:Y:S02]  /*3030*/  WARPGROUP.DEPBAR.LE gsb0, 0x0 ;  /* 0x00008000000079c5 */ /* 0x000fe40000010000 */
[----:B------:R-:W-:-:S07]  /*3040*/  WARPGROUP.ARRIVE ;  /* 0x00000000000079c5 */ /* 0x000fce0000000000 */
[----:B------:R-:W-:Y:S01]  /*3050*/  HGMMA.64x128x16.F32 R24, gdesc[UR24], R24, gsb0 ;  /* 0x01e00000181879f0 */ /* 0x000fe20008000818 */
[----:B------:R-:W-:Y:S02]  /*3060*/  UIADD3.64 UR28, UR32, 0x1fe, URZ ;  /* 0x000001fe201c7897 */ /* 0x000fe4000fffe03f */
[----:B------:R-:W-:Y:S02]  /*3070*/  WARPGROUP.DEPBAR.LE gsb0, 0x0 ;  /* 0x00008000000079c5 */ /* 0x000fe40000010000 */
[----:B------:R-:W-:-:S07]  /*3080*/  WARPGROUP.ARRIVE ;  /* 0x00000000000079c5 */ /* 0x000fce0000000000 */
[----:B------:R-:W-:Y:S01]  /*3090*/  HGMMA.64x128x16.F32 R24, gdesc[UR20], R24, gsb0 ;  /* 0x01e00000141879f0 */ /* 0x000fe20008000818 */
[----:B------:R-:W-:Y:S01]  /*30a0*/  UIADD3.64 UR36, UR32, 0x200, URZ ;  /* 0x0000020020247897 */ /* 0x000fe2000fffe03f */
[----:B------:R-:W-:Y:S01]  /*30b0*/  UMOV UR38, UR34 ;  /* 0x0000002200267c82 */ /* 0x000fe20008000000 */
[----:B------:R-:W-:Y:S01]  /*30c0*/  UMOV UR39, UR35 ;  /* 0x0000002300277c82 */ /* 0x000fe20008000000 */
[----:B------:R-:W-:Y:S02]  /*30d0*/  WARPGROUP.DEPBAR.LE gsb0, 0x0 ;  /* 0x00008000000079c5 */ /* 0x000fe40000010000 */
[----:B------:R-:W-:Y:S01]  /*30e0*/  WARPGROUP.ARRIVE ;  /* 0x00000000000079c5 */ /* 0x000fe20000000000 */
[----:B------:R-:W-:Y:S01]  /*30f0*/  UIADD3.64 UR24, UR32, 0x202, URZ ;  /* 0x0000020220187897 */ /* 0x000fe2000fffe03f */
[----:B------:R-:W-:Y:S04]  /*3100*/  STL.64 [R1], R24 ;  /* 0x0000001801007387 */ /* 0x000fe80000100a00 */
[----:B------:R-:W-:Y:S01]  /*3110*/  HGMMA.64x128x16.F32 R152, gdesc[UR28], R152, gsb0 ;  /* 0x01e000001c9879f0 */ /* 0x000fe20008000898 */
[----:B------:R-:W-:Y:S01]  /*3120*/  UIADD3.64 UR20, UR32, 0x204, URZ ;  /* 0x0000020420147897 */ /* 0x000fe2000fffe03f */
[----:B------:R-:W-:Y:S01]  /*3130*/  STL.64 [R1+0x8], R26 ;  /* 0x0000081a01007387 */ /* 0x000fe20000100a00 */
[----:B------:R-:W-:-:S03]  /*3140*/  UIADD3.64 UR28, UR32, 0x3fe, URZ ;  /* 0x000003fe201c7897 */ /* 0x000fc6000fffe03f */
        /* <DEDUP_REMOVED lines=29> */
[----:B------:R3:W-:Y:S01]  /*3320*/  STL.64 [R1+0xf8], R86 ;  /* 0x0000f85601007387 */ /* 0x0007e20000100a00 */
[----:B------:R-:W-:-:S02]  /*3330*/  WARPGROUP.DEPBAR.LE gsb0, 0x0 ;  /* 0x00008000000079c5 */ /* 0x000fc40000010000 */
[----:B------:R-:W-:Y:S01]  /*3340*/  WARPGROUP.ARRIVE ;  /* 0x00000000000079c5 */ /* 0x000fe20000000000 */
[----:B---3--:R-:W3:Y:S04]  /*3350*/  LDL.LU.64 R86, [R1+0x1f8] ;  /* 0x0001f80001567983 */ /* 0x008ee80000300a00 */
[----:B------:R-:W3:Y:S01]  /*3360*/  LDL.LU.64 R84, [R1+0x1f0] ;  /* 0x0001f00001547983 */ /* 0x000ee20000300a00 */
[----:B------:R-:W-:Y:S03]  /*3370*/  HGMMA.64x128x16.F32 R152, gdesc[UR36], R152, gsb0 ;  /* 0x01e00000249879f0 */ /* 0x000fe60008000898 */
[----:B------:R-:W3:Y:S01]  /*3380*/  LDL.LU.64 R82, [R1+0x1e8] ;  /* 0x0001e80001527983 */ /* 0x000ee20000300a00 */
[----:B------:R-:W-:Y:S01]  /*3390*/  UIADD3.64 UR36, UR32, 0x400, URZ ;  /* 0x0000040020247897 */ /* 0x000fe2000fffe03f */
[----:B------:R-:W-:Y:S01]  /*33a0*/  UMOV UR38, UR34 ;  /* 0x0000002200267c82 */ /* 0x000fe20008000000 */
[----:B------:R-:W-:Y:S01]  /*33b0*/  UMOV UR39, UR35 ;  /* 0x0000002300277c82 */ /* 0x000fe20008000000 */
        /* <DEDUP_REMOVED lines=29> */
[----:B------:R-:W-:-:S02]  /*3590*/  UIADD3 UR18, UR18, 0x40, URZ ;  /* 0x0000004012127890 */ /* 0x000fc4000fffe03f */
[----:B------:R-:W-:-:S04]  /*35a0*/  UIADD3 UR40, UR40, 0x1, URZ ;  /* 0x0000000128287890 */ /* 0x000fc8000fffe03f */
[----:B-1----:R-:W-:Y:S01]  /*35b0*/  ISETP.LE.AND P0, PT, R0, UR18, PT ;  /* 0x0000001200007c0c */ /* 0x002fe2000bf03270 */
[----:B------:R-:W-:-:S04]  /*35c0*/  UISETP.NE.U32.AND UP0, UPT, UR40, 0x4, UPT ;  /* 0x000000042800788c */ /* 0x000fc8000bf05070 */
[----:B------:R-:W-:Y:S01]  /*35d0*/  USEL UR12, URZ, 0x1, UP0 ;  /* 0x000000013f0c7887 */ /* 0x000fe20008000000 */
[----:B------:R-:W-:Y:S02]  /*35e0*/  WARPGROUP.DEPBAR.LE gsb0, 0x0 ;  /* 0x00008000000079c5 */ /* 0x000fe40000010000 */
[----:B------:R-:W-:Y:S01]  /*35f0*/  WARPGROUP.ARRIVE ;  /* 0x00000000000079c5 */ /* 0x000fe20000000000 */
[----:B------:R-:W-:Y:S02]  /*3600*/  USEL UR40, UR40, URZ, UP0 ;  /* 0x0000003f28287287 */ /* 0x000fe40008000000 */
[----:B------:R-:W-:-:S03]  /*3610*/  ULOP3.LUT UR41, UR41, UR12, URZ, 0x3c, !UPT ;  /* 0x0000000c29297292 */ /* 0x000fc6000f8e3c3f */
[----:B------:R-:W-:Y:S01]  /*3620*/  HGMMA.64x128x16.F32 R152, gdesc[UR24], R152, gsb0 ;  /* 0x01e00000189879f0 */ /* 0x000fe20008000898 */
[----:B------:R-:W-:Y:S02]  /*3630*/  UIADD3.64 UR24, UR32, 0x402, URZ ;  /* 0x0000040220187897 */ /* 0x000fe4000fffe03f */
[----:B------:R-:W-:Y:S02]  /*3640*/  WARPGROUP.DEPBAR.LE gsb0, 0x0 ;  /* 0x00008000000079c5 */ /* 0x000fe40000010000 */
[----:B------:R-:W-:-:S07]  /*3650*/  WARPGROUP.ARRIVE ;  /* 0x00000000000079c5 */ /* 0x000fce0000000000 */
        /* <DEDUP_REMOVED lines=18> */
[----:B---3--:R-:W-:-:S07]  /*3780*/  WARPGROUP.ARRIVE ;  /* 0x00000000000079c5 */ /* 0x008fce0000000000 */
[----:B------:R-:W-:Y:S01]  /*3790*/  HGMMA.64x128x16.F32 R24, gdesc[UR28], R24, gsb0 ;  /* 0x01e000001c1879f0 */ /* 0x000fe20008000818 */
[----:B------:R-:W-:Y:S01]  /*37a0*/  UIADD3.64 UR28, UR32, 0x600, URZ ;  /* 0x00000600201c7897 */ /* 0x000fe2000fffe03f */
[----:B------:R-:W-:Y:S01]  /*37b0*/  UMOV UR30, UR34 ;  /* 0x00000022001e7c82 */ /* 0x000fe20008000000 */
[----:B------:R-:W-:Y:S01]  /*37c0*/  UMOV UR31, UR35 ;  /* 0x00000023001f7c82 */ /* 0x000fe20008000000 */
[----:B------:R-:W-:Y:S02]  /*37d0*/  WARPGROUP.DEPBAR.LE gsb0, 0x0 ;  /* 0x00008000000079c5 */ /* 0x000fe40000010000 */
[----:B------:R-:W-:-:S06]  /*37e0*/  WARPGROUP.ARRIVE ;  /* 0x00000000000079c5 */ /* 0x000fcc0000000000 */
[----:B------:R-:W-:Y:S03]  /*37f0*/  HGMMA.64x128x16.F32 R24, gdesc[UR28], R24, gsb0 ;  /* 0x01e000001c1879f0 */ /* 0x000fe60008000818 */
[----:B------:R-:W-:Y:S02]  /*3800*/  WARPGROUP.DEPBAR.LE gsb0, 0x0 ;  /* 0x00008000000079c5 */ /* 0x000fe40000010000 */
[----:B------:R-:W-:-:S07]  /*3810*/  WARPGROUP.ARRIVE ;  /* 0x00000000000079c5 */ /* 0x000fce0000000000 */
[----:B------:R-:W-:Y:S03]  /*3820*/  HGMMA.64x128x16.F32 R24, gdesc[UR24], R24, gsb0 ;  /* 0x01e00000181879f0 */ /* 0x000fe60008000818 */
[----:B------:R-:W-:Y:S02]  /*3830*/  WARPGROUP.DEPBAR.LE gsb0, 0x0 ;  /* 0x00008000000079c5 */ /* 0x000fe40000010000 */
[----:B------:R-:W-:-:S07]  /*3840*/  WARPGROUP.ARRIVE ;  /* 0x00000000000079c5 */ /* 0x000fce0000000000 */
[----:B------:R-:W-:Y:S03]  /*3850*/  HGMMA.64x128x16.F32 R24, gdesc[UR20], R24, gsb0 ;  /* 0x01e00000141879f0 */ /* 0x000fe60008000818 */
[----:B------:R-:W-:Y:S02]  /*3860*/  WARPGROUP.DEPBAR.LE gsb0, 0x0 ;  /* 0x00008000000079c5 */ /* 0x000fe40000010000 */
[----:B------:R-:W-:Y:S05]  /*3870*/  @!P0 BRA `(.L_x_49) ;  /* 0xfffffff000108947 */ /* 0x000fea000383ffff */
.L_x_47:
[----:B------:R5:W-:Y:S04]  /*3880*/  STL [R1+0x10c], R84 ;  /* 0x00010c5401007387 */ /* 0x000be80000100800 */
[----:B------:R-:W2:Y:S01]  /*3890*/  LDL.LU R8, [R1] ;  /* 0x0000000001087983 */ /* 0x000ea20000300800 */
[----:B---3--:R-:W-:Y:S06]  /*38a0*/  BAR.SYNC.DEFER_BLOCKING 0x0 ;  /* 0x0000000000007b1d */ /* 0x008fec0000010000 */
[----:B-----5:R-:W2:Y:S04]  /*38b0*/  LDL.LU R84, [R1+0x4] ;  /* 0x0000040001547983 */ /* 0x020ea80000300800 */
[----:B------:R3:W-:Y:S04]  /*38c0*/  STL [R1+0x108], R85 ;  /* 0x0001085501007387 */ /* 0x0007e80000100800 */
[----:B---3--:R-:W3:Y:S01]  /*38d0*/  LDL.LU R85, [R1+0xc] ;  /* 0x00000c0001557983 */ /* 0x008ee20000300800 */
[----:B------:R-:W5:Y:S03]  /*38e0*/  @!P2 SYNCS.CCTL.IV [UR42+0x30000] ;  /* 0x03000000ff00a9b1 */ /* 0x000f66000800002a */
[----:B------:R-:W3:Y:S04]  /*38f0*/  LDL.LU R9, [R1+0x8] ;  /* 0x0000080001097983 */ /* 0x000ee80000300800 */
[----:B------:R1:W-:Y:S01]  /*3900*/  STL [R1+0x104], R86 ;  /* 0x0001045601007387 */ /* 0x0003e20000100800 */
[----:B-----5:R-:W-:Y:S06]  /*3910*/  BAR.SYNC.DEFER_BLOCKING 0x0 ;  /* 0x0000000000007b1d */ /* 0x020fec0000010000 */
[----:B-1----:R-:W5:Y:S04]  /*3920*/  LDL.LU R86, [R1+0x14] ;  /* 0x0000140001567983 */ /* 0x002f680000300800 */
[----:B------:R-:W5:Y:S04]  /*3930*/  LDL.LU R10, [R1+0x10] ;  /* 0x00001000010a7983 */ /* 0x000f680000300800 */
[----:B------:R1:W-:Y:S01]  /*3940*/  STL [R1+0x100], R87 ;  /* 0x0001005701007387 */ /* 0x0003e20000100800 */
[----:B------:R-:W4:Y:S02]  /*3950*/  @!P2 SYNCS.CCTL.IV [UR42+0x30008] ;  /* 0x03000800ff00a9b1 */ /* 0x000f24000800002a */
[----:B----4-:R-:W-:Y:S06]  /*3960*/  BAR.SYNC.DEFER_BLOCKING 0x0 ;  /* 0x0000000000007b1d */ /* 0x010fec0000010000 */
[----:B-1----:R-:W4:Y:S04]  /*3970*/  LDL.LU R87, [R1+0x1c] ;  /* 0x00001c0001577983 */ /* 0x002f280000300800 */
[----:B------:R-:W4:Y:S04]  /*3980*/  LDL.LU R11, [R1+0x18] ;  /* 0x00001800010b7983 */ /* 0x000f280000300800 */
[----:B------:R-:W4:Y:S04]  /*3990*/  LDL.LU R3, [R1+0x24] ;  /* 0x0000240001037983 */ /* 0x000f280000300800 */
[----:B------:R-:W4:Y:S04]  /*39a0*/  LDL.LU R4, [R1+0x20] ;  /* 0x0000200001047983 */ /* 0x000f280000300800 */
[----:B------:R-:W4:Y:S01]  /*39b0*/  LDL.LU R2, [R1+0x2c] ;  /* 0x00002c0001027983 */ /* 0x000f220000300800 */
[----:B------:R-:W-:Y:S01]  /*39c0*/  F2FP.F16.F32.PACK_AB R88, R89, R88 ;  /* 0x000000585958723e */ /* 0x000fe200000000ff */
[----:B------:R-:W1:Y:S02]  /*39d0*/  @!P2 SYNCS.CCTL.IV [UR42+0x30010] ;  /* 0x03001000ff00a9b1 */ /* 0x000e64000800002a */
[----:B------:R-:W4:Y:S04]  /*39e0*/  LDL.LU R5, [R1+0x28] ;  /* 0x0000280001057983 */ /* 0x000f280000300800 */
        /* <DEDUP_REMOVED lines=51> */
[----:B------:R-:W4:Y:S01]  /*3d20*/  LDL.LU R0, [R1+0xf8] ;  /* 0x0000f80001007983 */ /* 0x000f220000300800 */
[----:B--2---:R-:W-:Y:S01]  /*3d30*/  F2FP.F16.F32.PACK_AB R8, R84, R8 ;  /* 0x000000085408723e */ /* 0x004fe200000000ff */
[----:B-1----:R-:W-:Y:S06]  /*3d40*/  BAR.SYNC.DEFER_BLOCKING 0x0 ;  /* 0x0000000000007b1d */ /* 0x002fec0000010000 */
[----:B------:R-:W2:Y:S01]  /*3d50*/  LDL.LU R84, [R1+0x10c] ;  /* 0x00010c0001547983 */ /* 0x000ea20000300800 */
[----:B---3--:R-:W-:-:S03]  /*3d60*/  F2FP.F16.F32.PACK_AB R9, R85, R9 ;  /* 0x000000095509723e */ /* 0x008fc600000000ff */
[----:B------:R-:W2:Y:S01]  /*3d70*/  LDL.LU R85, [R1+0x108] ;  /* 0x0001080001557983 */ /* 0x000ea20000300800 */
[----:B-----5:R-:W-:Y:S02]  /*3d80*/  F2FP.F16.F32.PACK_AB R10, R86, R10 ;  /* 0x0000000a560a723e */ /* 0x020fe400000000ff */
[----:B------:R-:W-:Y:S01]  /*3d90*/  F2FP.F16.F32.PACK_AB R24, R25, R24 ;  /* 0x000000181918723e */ /* 0x000fe200000000ff */
[----:B------:R-:W3:Y:S01]  /*3da0*/  LDL.LU R86, [R1+0x104] ;  /* 0x0001040001567983 */ /* 0x000ee20000300800 */
[----:B----4-:R-:W-:Y:S02]  /*3db0*/  F2FP.F16.F32.PACK_AB R11, R87, R11 ;  /* 0x0000000b570b723e */ /* 0x010fe400000000ff */
[----:B------:R-:W-:Y:S01]  /*3dc0*/  ELECT P0, URZ, PT ;  /* 0x00000000003f782f */ /* 0x000fe20003800000 */
[----:B------:R-:W3:Y:S01]  /*3dd0*/  LDL.LU R87, [R1+0x100] ;  /* 0x0001000001577983 */ /* 0x000ee20000300800 */
[----:B------:R-:W-:Y:S01]  /*3de0*/  F2FP.F16.F32.PACK_AB R89, R91, R90 ;  /* 0x0000005a5b59723e */ /* 0x000fe200000000ff */
[----:B------:R-:W1:Y:S01]  /*3df0*/  @!P2 SYNCS.CCTL.IV [UR42+0x30018] ;  /* 0x03001800ff00a9b1 */ /* 0x000e62000800002a */
[----:B------:R-:W-:Y:S01]  /*3e00*/  F2FP.F16.F32.PACK_AB R90, R93, R92 ;  /* 0x0000005c5d5a723e */ /* 0x000fe200000000ff */
[----:B------:R-:W-:Y:S01]  /*3e10*/  UMOV UR18, UR19 ;  /* 0x0000001300127c82 */ /* 0x000fe20008000000 */
[----:B------:R-:W-:-:S02]  /*3e20*/  F2FP.F16.F32.PACK_AB R25, R27, R26 ;  /* 0x0000001a1b19723e */ /* 0x000fc400000000ff */
[----:B------:R-:W-:Y:S02]  /*3e30*/  F2FP.F16.F32.PACK_AB R4, R3, R4 ;  /* 0x000000040304723e */ /* 0x000fe400000000ff */
[----:B------:R-:W4:Y:S01]  /*3e40*/  S2R R3, SR_TID.X ;  /* 0x0000000000037919 */ /* 0x000f220000002100 */
[----:B------:R-:W-:Y:S02]  /*3e50*/  F2FP.F16.F32.PACK_AB R26, R29, R28 ;  /* 0x0000001c1d1a723e */ /* 0x000fe400000000ff */
[----:B------:R-:W-:Y:S02]  /*3e60*/  F2FP.F16.F32.PACK_AB R152, R153, R152 ;  /* 0x000000989998723e */ /* 0x000fe400000000ff */
[----:B------:R-:W-:Y:S02]  /*3e70*/  F2FP.F16.F32.PACK_AB R5, R2, R5 ;  /* 0x000000050205723e */ /* 0x000fe400000000ff */
[----:B------:R-:W-:Y:S02]  /*3e80*/  F2FP.F16.F32.PACK_AB R153, R155, R154 ;  /* 0x0000009a9b99723e */ /* 0x000fe400000000ff */
[----:B------:R-:W-:-:S02]  /*3e90*/  F2FP.F16.F32.PACK_AB R184, R185, R184 ;  /* 0x000000b8b9b8723e */ /* 0x000fc400000000ff */
[----:B------:R-:W-:Y:S02]  /*3ea0*/  F2FP.F16.F32.PACK_AB R154, R157, R156 ;  /* 0x0000009c9d9a723e */ /* 0x000fe400000000ff */
        /* <DEDUP_REMOVED lines=9> */
[----:B------:R-:W-:Y:S01]  /*3f40*/  F2FP.F16.F32.PACK_AB R56, R57, R56 ;  /* 0x000000383938723e */ /* 0x000fe200000000ff */
[C---:B----4-:R-:W-:Y:S01]  /*3f50*/  IMAD.SHL.U32 R93, R3.reuse, 0x10, RZ ;  /* 0x00000010035d7824 */ /* 0x050fe200078e00ff */
[----:B------:R-:W-:-:S02]  /*3f60*/  LOP3.LUT R2, R3, 0x7f, RZ, 0xc0, !PT ;  /* 0x0000007f03027812 */ /* 0x000fc400078ec0ff */
[----:B------:R-:W-:Y:S02]  /*3f70*/  SHF.R.U32.HI R28, RZ, 0x5, R3 ;  /* 0x00000005ff1c7819 */ /* 0x000fe40000011603 */
[----:B------:R-:W-:Y:S02]  /*3f80*/  ISETP.LT.U32.AND P0, PT, R2, 0x40, P0 ;  /* 0x000000400200780c */ /* 0x000fe40000701070 */
[----:B------:R-:W-:Y:S02]  /*3f90*/  F2FP.F16.F32.PACK_AB R27, R31, R30 ;  /* 0x0000001e1f1b723e */ /* 0x000fe400000000ff */
[----:B------:R-:W-:Y:S02]  /*3fa0*/  F2FP.F16.F32.PACK_AB R57, R59, R58 ;  /* 0x0000003a3b39723e */ /* 0x000fe400000000ff */
[----:B------:R-:W-:Y:S02]  /*3fb0*/  F2FP.F16.F32.PACK_AB R58, R61, R60 ;  /* 0x0000003c3d3a723e */ /* 0x000fe400000000ff */
[----:B------:R-:W-:-:S02]  /*3fc0*/  F2FP.F16.F32.PACK_AB R59, R63, R62 ;  /* 0x0000003e3f3b723e */ /* 0x000fc400000000ff */
[----:B------:R-:W-:Y:S02]  /*3fd0*/  F2FP.F16.F32.PACK_AB R6, R252, R6 ;  /* 0x00000006fc06723e */ /* 0x000fe400000000ff */
[----:B------:R-:W-:Y:S01]  /*3fe0*/  F2FP.F16.F32.PACK_AB R7, R251, R7 ;  /* 0x00000007fb07723e */ /* 0x000fe200000000ff */
[----:B------:R-:W-:Y:S01]  /*3ff0*/  VOTEU.ANY UP0, P0 ;  /* 0x00000000003f7886 */ /* 0x000fe20000000100 */
[----:B------:R-:W-:Y:S01]  /*4000*/  F2FP.F16.F32.PACK_AB R160, R161, R160 ;  /* 0x000000a0a1a0723e */ /* 0x000fe200000000ff */
[----:B------:R-:W-:Y:S01]  /*4010*/  VOTEU.ANY UP1, P0 ;  /* 0x00000000003f7886 */ /* 0x000fe20000020100 */
[----:B------:R-:W-:Y:S02]  /*4020*/  F2FP.F16.F32.PACK_AB R161, R163, R162 ;  /* 0x000000a2a3a1723e */ /* 0x000fe400000000ff */
[----:B------:R-:W-:Y:S01]  /*4030*/  F2FP.F16.F32.PACK_AB R192, R193, R192 ;  /* 0x000000c0c1c0723e */ /* 0x000fe200000000ff */
[----:B------:R-:W-:Y:S01]  /*4040*/  @UP0 UMOV UR13, UR11 ;  /* 0x0000000b000d0c82 */ /* 0x000fe20008000000 */
        /* <DEDUP_REMOVED lines=78> */
[----:B------:R-:W-:Y:S01]  /*4530*/  F2FP.F16.F32.PACK_AB R227, R227, R0 ;  /* 0x00000000e3e3723e */ /* 0x000fe200000000ff */
[----:B------:R-:W-:Y:S01]  /*4540*/  IMAD.SHL.U32 R0, R3, 0x80, RZ ;  /* 0x0000008003007824 */ /* 0x000fe200078e00ff */
[----:B------:R-:W-:-:S02]  /*4550*/  F2FP.F16.F32.PACK_AB R144, R145, R144 ;  /* 0x000000909190723e */ /* 0x000fc400000000ff */
[----:B------:R-:W-:Y:S02]  /*4560*/  F2FP.F16.F32.PACK_AB R114, R117, R116 ;  /* 0x000000747572723e */ /* 0x000fe400000000ff */
[----:B------:R-:W-:Y:S02]  /*4570*/  LOP3.LUT R0, R0, 0x780, RZ, 0xc0, !PT ;  /* 0x0000078000007812 */ /* 0x000fe400078ec0ff */
[----:B------:R-:W-:Y:S02]  /*4580*/  F2FP.F16.F32.PACK_AB R115, R119, R118 ;  /* 0x000000767773723e */ /* 0x000fe400000000ff */
[----:B------:R-:W-:Y:S02]  /*4590*/  LOP3.LUT R0, R0, 0x70, R93, 0xf8, !PT ;  /* 0x0000007000007812 */ /* 0x000fe400078ef85d */
[----:B------:R-:W-:Y:S02]  /*45a0*/  F2FP.F16.F32.PACK_AB R145, R147, R146 ;  /* 0x000000929391723e */ /* 0x000fe400000000ff */
[----:B------:R-:W-:Y:S01]  /*45b0*/  LOP3.LUT R0, R0, 0x10, R3, 0x78, !PT ;  /* 0x0000001000007812 */ /* 0x000fe200078e7803 */
[----:B------:R-:W-:Y:S01]  /*45c0*/  IMAD.SHL.U32 R3, R3, 0x40, RZ ;  /* 0x0000004003037824 */ /* 0x000fe200078e00ff */
[----:B------:R-:W-:-:S02]  /*45d0*/  F2FP.F16.F32.PACK_AB R48, R49, R48 ;  /* 0x000000303130723e */ /* 0x000fc400000000ff */
[----:B------:R-:W-:Y:S02]  /*45e0*/  F2FP.F16.F32.PACK_AB R146, R149, R148 ;  /* 0x000000949592723e */ /* 0x000fe400000000ff */
[----:B------:R-:W-:Y:S02]  /*45f0*/  LOP3.LUT R0, R0, 0x1800, R3, 0xf8, !PT ;  /* 0x0000180000007812 */ /* 0x000fe400078ef803 */
[----:B------:R-:W-:Y:S02]  /*4600*/  F2FP.F16.F32.PACK_AB R147, R151, R150 ;  /* 0x000000969793723e */ /* 0x000fe400000000ff */
[C---:B------:R-:W-:Y:S01]  /*4610*/  LOP3.LUT R3, R0.reuse, 0x20, RZ, 0x3c, !PT ;  /* 0x0000002000037812 */ /* 0x040fe200078e3cff */
[----:B------:R-:W-:Y:S01]  /*4620*/  VIADD R2, R0, UR42 ;  /* 0x0000002a00027c36 */ /* 0x000fe20008000000 */
[----:B------:R-:W-:Y:S02]  /*4630*/  F2FP.F16.F32.PACK_AB R49, R51, R50 ;  /* 0x000000323331723e */ /* 0x000fe400000000ff */
[----:B------:R-:W-:Y:S01]  /*4640*/  F2FP.F16.F32.PACK_AB R80, R81, R80 ;  /* 0x000000505150723e */ /* 0x000fe200000000ff */
[----:B------:R-:W-:Y:S01]  /*4650*/  VIADD R3, R3, UR42 ;  /* 0x0000002a03037c36 */ /* 0x000fe20008000000 */
[----:B-1----:R1:W-:Y:S01]  /*4660*/  STSM.16.M88.4 [R2], R8 ;  /* 0x0000000802007844 */ /* 0x0023e20000000200 */
[----:B------:R-:W-:-:S02]  /*4670*/  F2FP.F16.F32.PACK_AB R50, R53, R52 ;  /* 0x000000343532723e */ /* 0x000fc400000000ff */
[----:B------:R-:W-:Y:S01]  /*4680*/  F2FP.F16.F32.PACK_AB R51, R55, R54 ;  /* 0x000000363733723e */ /* 0x000fe200000000ff */
[----:B------:R-:W-:Y:S01]  /*4690*/  STSM.16.M88.4 [R2+0x8000], R20 ;  /* 0x0080001402007844 */ /* 0x000fe20000000200 */
[----:B------:R-:W-:Y:S02]  /*46a0*/  F2FP.F16.F32.PACK_AB R81, R83, R82 ;  /* 0x000000525351723e */ /* 0x000fe400000000ff */
[----:B--2---:R-:W-:Y:S01]  /*46b0*/  F2FP.F16.F32.PACK_AB R82, R85, R84 ;  /* 0x000000545552723e */ /* 0x004fe200000000ff */
[----:B------:R-:W-:Y:S01]  /*46c0*/  STSM.16.M88.4 [R2+0x2000], R152 ;  /* 0x0020009802007844 */ /* 0x000fe20000000200 */
[----:B------:R-:W-:-:S03]  /*46d0*/  R2UR UR12, R28 ;  /* 0x000000001c0c72ca */ /* 0x000fc600000e0000 */
[----:B------:R-:W-:Y:S04]  /*46e0*/  STSM.16.M88.4 [R2+0xa000], R184 ;  /* 0x00a000b802007844 */ /* 0x000fe80000000200 */
[----:B------:R-:W-:Y:S01]  /*46f0*/  STSM.16.M88.4 [R2+0x4000], R88 ;  /* 0x0040005802007844 */ /* 0x000fe20000000200 */
[C---:B-1----:R-:W-:Y:S02]  /*4700*/  LOP3.LUT R8, R0.reuse, 0x40, RZ, 0x3c, !PT ;  /* 0x0000004000087812 */ /* 0x042fe400078e3cff */
[----:B------:R-:W-:Y:S01]  /*4710*/  LOP3.LUT R0, R0, 0x60, RZ, 0x3c, !PT ;  /* 0x0000006000007812 */ /* 0x000fe200078e3cff */
[----:B------:R-:W-:Y:S02]  /*4720*/  STSM.16.M88.4 [R2+0xc000], R120 ;  /* 0x00c0007802007844 */ /* 0x000fe40000000200 */
[----:B------:R-:W-:Y:S01]  /*4730*/  VIADD R8, R8, UR42 ;  /* 0x0000002a08087c36 */ /* 0x000fe20008000000 */
[----:B------:R-:W-:Y:S01]  /*4740*/  ULOP3.LUT UR12, UR12, 0x1, URZ, 0xc0, !UPT ;  /* 0x000000010c0c7892 */ /* 0x000fe2000f8ec03f */
[----:B------:R-:W-:Y:S01]  /*4750*/  STSM.16.M88.4 [R2+0x6000], R24 ;  /* 0x0060001802007844 */ /* 0x000fe20000000200 */
[----:B------:R-:W-:-:S02]  /*4760*/  VIADD R0, R0, UR42 ;  /* 0x0000002a00007c36 */ /* 0x000fc40008000000 */
[----:B------:R-:W-:Y:S01]  /*4770*/  ULEA UR17, UR12, UR15, 0x6 ;  /* 0x0000000f0c117291 */ /* 0x000fe2000f8e303f */
[----:B------:R-:W-:Y:S01]  /*4780*/  STSM.16.M88.4 [R2+0xe000], R56 ;  /* 0x00e0003802007844 */ /* 0x000fe20000000200 */
[----:B------:R-:W-:-:S03]  /*4790*/  ULEA UR16, UR12, UR42, 0xf ;  /* 0x0000002a0c107291 */ /* 0x000fc6000f8e783f */
[----:B------:R-:W-:Y:S01]  /*47a0*/  STSM.16.M88.4 [R3], R4 ;  /* 0x0000000403007844 */ /* 0x000fe20000000200 */
[----:B------:R-:W-:-:S03]  /*47b0*/  @UP0 UMOV UR12, UR10 ;  /* 0x0000000a000c0c82 */ /* 0x000fc60008000000 */
[----:B------:R-:W-:Y:S04]  /*47c0*/  STSM.16.M88.4 [R3+0x8000], R216 ;  /* 0x008000d803007844 */ /* 0x000fe80000000200 */
[----:B------:R-:W-:Y:S04]  /*47d0*/  STSM.16.M88.4 [R3+0x2000], R160 ;  /* 0x002000a003007844 */ /* 0x000fe80000000200 */
[----:B------:R-:W-:Y:S04]  /*47e0*/  STSM.16.M88.4 [R3+0xa000], R192 ;  /* 0x00a000c003007844 */ /* 0x000fe80000000200 */
[----:B------:R-:W-:Y:S01]  /*47f0*/  STSM.16.M88.4 [R3+0x4000], R96 ;  /* 0x0040006003007844 */ /* 0x000fe20000000200 */
[----:B---3--:R-:W-:-:S03]  /*4800*/  F2FP.F16.F32.PACK_AB R83, R87, R86 ;  /* 0x000000565753723e */ /* 0x008fc600000000ff */
[----:B------:R-:W-:Y:S04]  /*4810*/  STSM.16.M88.4 [R3+0xc000], R128 ;  /* 0x00c0008003007844 */ /* 0x000fe80000000200 */
[----:B------:R-:W-:Y:S04]  /*4820*/  STSM.16.M88.4 [R3+0x6000], R32 ;  /* 0x0060002003007844 */ /* 0x000fe80000000200 */
[----:B------:R-:W-:Y:S04]  /*4830*/  STSM.16.M88.4 [R3+0xe000], R64 ;  /* 0x00e0004003007844 */ /* 0x000fe80000000200 */
[----:B------:R-:W-:Y:S04]  /*4840*/  STSM.16.M88.4 [R8], R12 ;  /* 0x0000000c08007844 */ /* 0x000fe80000000200 */
[----:B------:R-:W-:Y:S04]  /*4850*/  STSM.16.M88.4 [R8+0x8000], R220 ;  /* 0x008000dc08007844 */ /* 0x000fe80000000200 */
[----:B------:R-:W-:Y:S04]  /*4860*/  STSM.16.M88.4 [R8+0x2000], R168 ;  /* 0x002000a808007844 */ /* 0x000fe80000000200 */
[----:B------:R-:W-:Y:S04]  /*4870*/  STSM.16.M88.4 [R8+0xa000], R200 ;  /* 0x00a000c808007844 */ /* 0x000fe80000000200 */
[----:B------:R-:W-:Y:S04]  /*4880*/  STSM.16.M88.4 [R8+0x4000], R104 ;  /* 0x0040006808007844 */ /* 0x000fe80000000200 */
        /* <DEDUP_REMOVED lines=10> */
[----:B------:R-:W-:Y:S01]  /*4930*/  STSM.16.M88.4 [R0+0xe000], R80 ;  /* 0x00e0005000007844 */ /* 0x000fe20000000200 */
[----:B------:R1:W-:Y:S06]  /*4940*/  MEMBAR.ALL.CTA ;  /* 0x0000000000007992 */ /* 0x0003ec0000008000 */
[----:B-1----:R-:W1:Y:S02]  /*4950*/  FENCE.VIEW.ASYNC.S ;  /* 0x00000000000073c6 */ /* 0x002e640000000000 */
[----:B-1----:R-:W-:Y:S06]  /*4960*/  BAR.SYNC.DEFER_BLOCKING 0x0 ;  /* 0x0000000000007b1d */ /* 0x002fec0000010000 */
[----:B------:R1:W-:Y:S01]  /*4970*/  @UP1 UTMASTG.2D [UR16], [UR12] ;  /* 0x000000100c0013b5 */ /* 0x0003e20008008000 */
[----:B------:R0:W-:Y:S01]  /*4980*/  UTMACMDFLUSH ;  /* 0x00000000000079b7 */ /* 0x0001e20000000000 */
[----:B------:R-:W-:-:S04]  /*4990*/  DEPBAR.LE SB0, 0x0 ;  /* 0x000080000000791a */ /* 0x000fc80000000000 */
[----:B------:R-:W-:Y:S06]  /*49a0*/  BAR.SYNC.DEFER_BLOCKING 0x0 ;  /* 0x0000000000007b1d */ /* 0x000fec0000010000 */
[----:B-1----:R-:W-:Y:S05]  /*49b0*/  EXIT ;  /* 0x000000000000794d */ /* 0x002fea0003800000 */
.L_x_48:
[----:B------:R-:W1:Y:S02]  /*49c0*/  SYNCS.PHASECHK.TRANS64.TRYWAIT P0, [UR24+0x30000], R0 ;  /* 0x03000000ff0075a7 */ /* 0x000e640008000158 */
[----:B-1----:R-:W-:Y:S05]  /*49d0*/  @!P0 BRA `(.L_x_48) ;  /* 0xfffffffc00f88947 */ /* 0x002fea000383ffff */
[----:B------:R-:W-:Y:S05]  /*49e0*/  BRA `(.L_x_50) ;  /* 0xffffffe000387947 */ /* 0x000fea000383ffff */
.L_x_51:
[----:B------:R-:W-:-:S00]  /*49f0*/  BRA `(.L_x_51) ;  /* 0xfffffffc00fc7947 */ /* 0x000fc0000383ffff */
[----:B------:R-:W-:-:S00]  /*4a00*/  NOP ;  /* 0x0000000000007918 */ /* 0x000fc00000000000 */
[----:B------:R-:W-:-:S00]  /*4a10*/  NOP ;  /* 0x0000000000007918 */ /* 0x000fc00000000000 */
[----:B------:R-:W-:-:S00]  /*4a20*/  NOP ;  /* 0x0000000000007918 */ /* 0x000fc00000000000 */
[----:B------:R-:W-:-:S00]  /*4a30*/  NOP ;  /* 0x0000000000007918 */ /* 0x000fc00000000000 */
[----:B------:R-:W-:-:S00]  /*4a40*/  NOP ;  /* 0x0000000000007918 */ /* 0x000fc00000000000 */
[----:B------:R-:W-:-:S00]  /*4a50*/  NOP ;  /* 0x0000000000007918 */ /* 0x000fc00000000000 */
[----:B------:R-:W-:-:S00]  /*4a60*/  NOP ;  /* 0x0000000000007918 */ /* 0x000fc00000000000 */
[----:B------:R-:W-:-:S00]  /*4a70*/  NOP ;  /* 0x0000000000007918 */ /* 0x000fc00000000000 */
.L_x_52:


//--------------------- .nv.shared.gluon_wgmma    --------------------------
	.section	.nv.shared.gluon_wgmma,"aw",@nobits
	.sectionflags	@""
	.align	16
	.zero		1024


//--------------------- .nv.shared.reserved.0     --------------------------
	.section	.nv.shared.reserved.0,"aw",@nobits
	.weak		__nv_reservedSMEM_offset_0_alias
	.size		__nv_reservedSMEM_offset_0_alias, 0, 0
	.other		__nv_reservedSMEM_offset_0_alias,@"STO_CUDA_RESERVED_SHARED STV_DEFAULT"
__nv_reservedSMEM_offset_0_alias:
	.zero		0


//--------------------- .nv.constant0.gluon_wgmma --------------------------
	.section	.nv.constant0.gluon_wgmma,"a",@progbits
	.sectionflags	@""
	.align	4
.nv.constant0.gluon_wgmma:
	.zero		608


//--------------------- SYMBOLS --------------------------

	.type		.nv.reservedSmem.offset0,@object
	.size		.nv.reservedSmem.offset0,0x4
